def attn_fwd(
    Q,
    K,
    V,
    Out,
    Lse,
    sm_scale,
    stride_qz,
    stride_qh,
    stride_qm,
    stride_qk,
    stride_kz,
    stride_kh,
    stride_kn,
    stride_kk,
    stride_vz,
    stride_vh,
    stride_vn,
    stride_vk,
    stride_oz,
    stride_oh,
    stride_om,
    stride_ok,
    seqlen_q,
    seqlen_k,
    BLOCK_M: tl.constexpr,
    BLOCK_N: tl.constexpr,
    HEAD_DIM: tl.constexpr,
    CAUSAL: tl.constexpr,
):
    start_m = tl.program_id(0)
    off_hz = tl.program_id(1)
    q_off = off_hz * stride_qh
    k_off = off_hz * stride_kh
    v_off = off_hz * stride_vh
    offs_m = start_m * BLOCK_M + tl.arange(0, BLOCK_M)
    offs_d = tl.arange(0, HEAD_DIM)
    offs_n = tl.arange(0, BLOCK_N)
    q_ptrs = Q + q_off + offs_m[:, None] * stride_qm + offs_d[None, :] * stride_qk
    k_ptrs = K + k_off + offs_d[:, None] * stride_kk + offs_n[None, :] * stride_kn
    v_ptrs = V + v_off + offs_n[:, None] * stride_vn + offs_d[None, :] * stride_vk
    m_i = tl.full([BLOCK_M], float("-inf"), dtype=tl.float32)
    l_i = tl.zeros([BLOCK_M], dtype=tl.float32) + 1.0
    acc = tl.zeros([BLOCK_M, HEAD_DIM], dtype=tl.float32)
    q = tl.load(q_ptrs)
    acc, l_i, m_i = _attn_fwd_inner(
        acc,
        l_i,
        m_i,
        q,
        k_ptrs,
        v_ptrs,
        sm_scale,
        stride_kn,
        stride_vn,
        start_m,
        seqlen_k,
        BLOCK_M,
        BLOCK_N,
        HEAD_DIM,
        CAUSAL,
    )
    acc = acc / l_i[:, None]
    lse = m_i + tl.math.log2(l_i) / 1.4426950408889634
    o_ptrs = (
        Out
        + off_hz * stride_oh
        + offs_m[:, None] * stride_om
        + offs_d[None, :] * stride_ok
    )
    tl.store(o_ptrs, acc.to(Out.dtype.element_ty))
    tl.store(Lse + off_hz * seqlen_q + offs_m, lse)

# config = {"BLOCK_M": 64, "BLOCK_N": 32, "HEAD_DIM": 16, "arch": "sm_100", "causal": false, "dtype": "fp16", "num_stages": 2, "num_warps": 4}
# arch = sm_100


// ===== COMPILED SASS (sm_100a) =====

	.target	sm_100a

	.elftype	@"ET_EXEC"


//--------------------- .note.nv.tkinfo           --------------------------
	.section	.note.nv.tkinfo,"",@"SHT_NOTE"
	.sectionflags	@"SHF_NOTE_NV_TKINFO"
	.tkinfo
        /*0018*/ 	.word	0x00000081
        /*0030*/ 	.string	""
        /*0030*/ 	.string	"ptxas-blackwell"
        /*0030*/ 	.string	"Cuda compilation tools, release 12.9, V12.9.86"
        /*0030*/ 	.string	"Build cuda_12.9.r12.9/compiler.36037853_0"
        /*0030*/ 	.string	"-v  -suppress-debug-info  -lineinfo  -arch sm_100a "



//--------------------- .note.nv.cuver            --------------------------
	.section	.note.nv.cuver,"",@"SHT_NOTE"
	.sectionflags	@"SHF_NOTE_NV_CUVER"
        /*0018*/ 	.short	0x0001
        /*001a*/ 	.short	0x0064
        /*001c*/ 	.short	0x0001
        /*001e*/ 	.short	0x0000
        /*0020*/ 	.short	0x0001
        /*0022*/ 	.short	0x0000


//--------------------- .nv.info                  --------------------------
	.section	.nv.info,"",@"SHT_CUDA_INFO"
	.align	4


	//----- nvinfo : EIATTR_REGCOUNT
	.align		4
        /*0000*/ 	.byte	0x04, 0x2f
        /*0002*/ 	.short	(.L_5 - .L_4)
	.align		4
.L_4:
        /*0004*/ 	.word	index@(attn_fwd)
        /*0008*/ 	.word	0x00000038


	//----- nvinfo : EIATTR_FRAME_SIZE
	.align		4
.L_5:
        /*000c*/ 	.byte	0x04, 0x11
        /*000e*/ 	.short	(.L_7 - .L_6)
	.align		4
.L_6:
        /*0010*/ 	.word	index@($__internal_2_$__cuda_sm10x_tcgen05_guardrail_trap_unallocated_columns_being_dealloced)
        /*0014*/ 	.word	0x00000000


	//----- nvinfo : EIATTR_FRAME_SIZE
	.align		4
.L_7:
        /*0018*/ 	.byte	0x04, 0x11
        /*001a*/ 	.short	(.L_9 - .L_8)
	.align		4
.L_8:
        /*001c*/ 	.word	index@($__internal_1_$__cuda_sm10x_tcgen05_guardrail_trap_phase_invalid_during_alloc)
        /*0020*/ 	.word	0x00000000


	//----- nvinfo : EIATTR_FRAME_SIZE
	.align		4
.L_9:
        /*0024*/ 	.byte	0x04, 0x11
        /*0026*/ 	.short	(.L_11 - .L_10)
	.align		4
.L_10:
        /*0028*/ 	.word	index@($__internal_0_$__cuda_sm10x_tcgen05_guardrail_trap_col_being_dealloced_not_returned_by_alloc)
        /*002c*/ 	.word	0x00000000


	//----- nvinfo : EIATTR_FRAME_SIZE
	.align		4
.L_11:
        /*0030*/ 	.byte	0x04, 0x11
        /*0032*/ 	.short	(.L_13 - .L_12)
	.align		4
.L_12:
        /*0034*/ 	.word	index@(attn_fwd)
        /*0038*/ 	.word	0x00000000


	//----- nvinfo : EIATTR_MIN_STACK_SIZE
	.align		4
.L_13:
        /*003c*/ 	.byte	0x04, 0x12
        /*003e*/ 	.short	(.L_15 - .L_14)
	.align		4
.L_14:
        /*0040*/ 	.word	index@(attn_fwd)
        /*0044*/ 	.word	0x00000000
.L_15:


//--------------------- .nv.info.attn_fwd         --------------------------
	.section	.nv.info.attn_fwd,"",@"SHT_CUDA_INFO"
	.sectionflags	@""
	.align	4


	//----- nvinfo : EIATTR_CUDA_API_VERSION
	.align		4
        /*0000*/ 	.byte	0x04, 0x37
        /*0002*/ 	.short	(.L_17 - .L_16)
.L_16:
        /*0004*/ 	.word	0x00000081


	//----- nvinfo : EIATTR_KPARAM_INFO
	.align		4
.L_17:
        /*0008*/ 	.byte	0x04, 0x17
        /*000a*/ 	.short	(.L_19 - .L_18)
.L_18:
        /*000c*/ 	.word	0x00000000
        /*0010*/ 	.short	0x0019
        /*0012*/ 	.short	0x0080
        /*0014*/ 	.byte	0x00, 0xf4, 0x21, 0x00


	//----- nvinfo : EIATTR_KPARAM_INFO
	.align		4
.L_19:
        /*0018*/ 	.byte	0x04, 0x17
        /*001a*/ 	.short	(.L_21 - .L_20)
.L_20:
        /*001c*/ 	.word	0x00000000
        /*0020*/ 	.short	0x0018
        /*0022*/ 	.short	0x0078
        /*0024*/ 	.byte	0x00, 0xf4, 0x21, 0x00


	//----- nvinfo : EIATTR_KPARAM_INFO
	.align		4
.L_21:
        /*0028*/ 	.byte	0x04, 0x17
        /*002a*/ 	.short	(.L_23 - .L_22)
.L_22:
        /*002c*/ 	.word	0x00000000
        /*0030*/ 	.short	0x0017
        /*0032*/ 	.short	0x0070
        /*0034*/ 	.byte	0x00, 0xf0, 0x11, 0x00


	//----- nvinfo : EIATTR_KPARAM_INFO
	.align		4
.L_23:
        /*0038*/ 	.byte	0x04, 0x17
        /*003a*/ 	.short	(.L_25 - .L_24)
.L_24:
        /*003c*/ 	.word	0x00000000
        /*0040*/ 	.short	0x0016
        /*0042*/ 	.short	0x006c
        /*0044*/ 	.byte	0x00, 0xf0, 0x11, 0x00


	//----- nvinfo : EIATTR_KPARAM_INFO
	.align		4
.L_25:
        /*0048*/ 	.byte	0x04, 0x17
        /*004a*/ 	.short	(.L_27 - .L_26)
.L_26:
        /*004c*/ 	.word	0x00000000
        /*0050*/ 	.short	0x0015
        /*0052*/ 	.short	0x0068
        /*0054*/ 	.byte	0x00, 0xf0, 0x11, 0x00


	//----- nvinfo : EIATTR_KPARAM_INFO
	.align		4
.L_27:
        /*0058*/ 	.byte	0x04, 0x17
        /*005a*/ 	.short	(.L_29 - .L_28)
.L_28:
        /*005c*/ 	.word	0x00000000
        /*0060*/ 	.short	0x0014
        /*0062*/ 	.short	0x0064
        /*0064*/ 	.byte	0x00, 0xf0, 0x11, 0x00


	//----- nvinfo : EIATTR_KPARAM_INFO
	.align		4
.L_29:
        /*0068*/ 	.byte	0x04, 0x17
        /*006a*/ 	.short	(.L_31 - .L_30)
.L_30:
        /*006c*/ 	.word	0x00000000
        /*0070*/ 	.short	0x0013
        /*0072*/ 	.short	0x0060
        /*0074*/ 	.byte	0x00, 0xf0, 0x11, 0x00


	//----- nvinfo : EIATTR_KPARAM_INFO
	.align		4
.L_31:
        /*0078*/ 	.byte	0x04, 0x17
        /*007a*/ 	.short	(.L_33 - .L_32)
.L_32:
        /*007c*/ 	.word	0x00000000
        /*0080*/ 	.short	0x0012
        /*0082*/ 	.short	0x005c
        /*0084*/ 	.byte	0x00, 0xf0, 0x11, 0x00


	//----- nvinfo : EIATTR_KPARAM_INFO
	.align		4
.L_33:
        /*0088*/ 	.byte	0x04, 0x17
        /*008a*/ 	.short	(.L_35 - .L_34)
.L_34:
        /*008c*/ 	.word	0x00000000
        /*0090*/ 	.short	0x0011
        /*0092*/ 	.short	0x0058
        /*0094*/ 	.byte	0x00, 0xf0, 0x11, 0x00


	//----- nvinfo : EIATTR_KPARAM_INFO
	.align		4
.L_35:
        /*0098*/ 	.byte	0x04, 0x17
        /*009a*/ 	.short	(.L_37 - .L_36)
.L_36:
        /*009c*/ 	.word	0x00000000
        /*00a0*/ 	.short	0x0010
        /*00a2*/ 	.short	0x0054
        /*00a4*/ 	.byte	0x00, 0xf0, 0x11, 0x00


	//----- nvinfo : EIATTR_KPARAM_INFO
	.align		4
.L_37:
        /*00a8*/ 	.byte	0x04, 0x17
        /*00aa*/ 	.short	(.L_39 - .L_38)
.L_38:
        /*00ac*/ 	.word	0x00000000
        /*00b0*/ 	.short	0x000f
        /*00b2*/ 	.short	0x0050
        /*00b4*/ 	.byte	0x00, 0xf0, 0x11, 0x00


	//----- nvinfo : EIATTR_KPARAM_INFO
	.align		4
.L_39:
        /*00b8*/ 	.byte	0x04, 0x17
        /*00ba*/ 	.short	(.L_41 - .L_40)
.L_40:
        /*00bc*/ 	.word	0x00000000
        /*00c0*/ 	.short	0x000e
        /*00c2*/ 	.short	0x004c
        /*00c4*/ 	.byte	0x00, 0xf0, 0x11, 0x00


	//----- nvinfo : EIATTR_KPARAM_INFO
	.align		4
.L_41:
        /*00c8*/ 	.byte	0x04, 0x17
        /*00ca*/ 	.short	(.L_43 - .L_42)
.L_42:
        /*00cc*/ 	.word	0x00000000
        /*00d0*/ 	.short	0x000d
        /*00d2*/ 	.short	0x0048
        /*00d4*/ 	.byte	0x00, 0xf0, 0x11, 0x00


	//----- nvinfo : EIATTR_KPARAM_INFO
	.align		4
.L_43:
        /*00d8*/ 	.byte	0x04, 0x17
        /*00da*/ 	.short	(.L_45 - .L_44)
.L_44:
        /*00dc*/ 	.word	0x00000000
        /*00e0*/ 	.short	0x000c
        /*00e2*/ 	.short	0x0044
        /*00e4*/ 	.byte	0x00, 0xf0, 0x11, 0x00


	//----- nvinfo : EIATTR_KPARAM_INFO
	.align		4
.L_45:
        /*00e8*/ 	.byte	0x04, 0x17
        /*00ea*/ 	.short	(.L_47 - .L_46)
.L_46:
        /*00ec*/ 	.word	0x00000000
        /*00f0*/ 	.short	0x000b
        /*00f2*/ 	.short	0x0040
        /*00f4*/ 	.byte	0x00, 0xf0, 0x11, 0x00


	//----- nvinfo : EIATTR_KPARAM_INFO
	.align		4
.L_47:
        /*00f8*/ 	.byte	0x04, 0x17
        /*00fa*/ 	.short	(.L_49 - .L_48)
.L_48:
        /*00fc*/ 	.word	0x00000000
        /*0100*/ 	.short	0x000a
        /*0102*/ 	.short	0x003c
        /*0104*/ 	.byte	0x00, 0xf0, 0x11, 0x00


	//----- nvinfo : EIATTR_KPARAM_INFO
	.align		4
.L_49:
        /*0108*/ 	.byte	0x04, 0x17
        /*010a*/ 	.short	(.L_51 - .L_50)
.L_50:
        /*010c*/ 	.word	0x00000000
        /*0110*/ 	.short	0x0009
        /*0112*/ 	.short	0x0038
        /*0114*/ 	.byte	0x00, 0xf0, 0x11, 0x00


	//----- nvinfo : EIATTR_KPARAM_INFO
	.align		4
.L_51:
        /*0118*/ 	.byte	0x04, 0x17
        /*011a*/ 	.short	(.L_53 - .L_52)
.L_52:
        /*011c*/ 	.word	0x00000000
        /*0120*/ 	.short	0x0008
        /*0122*/ 	.short	0x0034
        /*0124*/ 	.byte	0x00, 0xf0, 0x11, 0x00


	//----- nvinfo : EIATTR_KPARAM_INFO
	.align		4
.L_53:
        /*0128*/ 	.byte	0x04, 0x17
        /*012a*/ 	.short	(.L_55 - .L_54)
.L_54:
        /*012c*/ 	.word	0x00000000
        /*0130*/ 	.short	0x0007
        /*0132*/ 	.short	0x0030
        /*0134*/ 	.byte	0x00, 0xf0, 0x11, 0x00


	//----- nvinfo : EIATTR_KPARAM_INFO
	.align		4
.L_55:
        /*0138*/ 	.byte	0x04, 0x17
        /*013a*/ 	.short	(.L_57 - .L_56)
.L_56:
        /*013c*/ 	.word	0x00000000
        /*0140*/ 	.short	0x0006
        /*0142*/ 	.short	0x002c
        /*0144*/ 	.byte	0x00, 0xf0, 0x11, 0x00


	//----- nvinfo : EIATTR_KPARAM_INFO
	.align		4
.L_57:
        /*0148*/ 	.byte	0x04, 0x17
        /*014a*/ 	.short	(.L_59 - .L_58)
.L_58:
        /*014c*/ 	.word	0x00000000
        /*0150*/ 	.short	0x0005
        /*0152*/ 	.short	0x0028
        /*0154*/ 	.byte	0x00, 0xf0, 0x11, 0x00


	//----- nvinfo : EIATTR_KPARAM_INFO
	.align		4
.L_59:
        /*0158*/ 	.byte	0x04, 0x17
        /*015a*/ 	.short	(.L_61 - .L_60)
.L_60:
        /*015c*/ 	.word	0x00000000
        /*0160*/ 	.short	0x0004
        /*0162*/ 	.short	0x0020
        /*0164*/ 	.byte	0x00, 0xf4, 0x21, 0x00


	//----- nvinfo : EIATTR_KPARAM_INFO
	.align		4
.L_61:
        /*0168*/ 	.byte	0x04, 0x17
        /*016a*/ 	.short	(.L_63 - .L_62)
.L_62:
        /*016c*/ 	.word	0x00000000
        /*0170*/ 	.short	0x0003
        /*0172*/ 	.short	0x0018
        /*0174*/ 	.byte	0x00, 0xf4, 0x21, 0x00


	//----- nvinfo : EIATTR_KPARAM_INFO
	.align		4
.L_63:
        /*0178*/ 	.byte	0x04, 0x17
        /*017a*/ 	.short	(.L_65 - .L_64)
.L_64:
        /*017c*/ 	.word	0x00000000
        /*0180*/ 	.short	0x0002
        /*0182*/ 	.short	0x0010
        /*0184*/ 	.byte	0x00, 0xf4, 0x21, 0x00


	//----- nvinfo : EIATTR_KPARAM_INFO
	.align		4
.L_65:
        /*0188*/ 	.byte	0x04, 0x17
        /*018a*/ 	.short	(.L_67 - .L_66)
.L_66:
        /*018c*/ 	.word	0x00000000
        /*0190*/ 	.short	0x0001
        /*0192*/ 	.short	0x0008
        /*0194*/ 	.byte	0x00, 0xf4, 0x21, 0x00


	//----- nvinfo : EIATTR_KPARAM_INFO
	.align		4
.L_67:
        /*0198*/ 	.byte	0x04, 0x17
        /*019a*/ 	.short	(.L_69 - .L_68)
.L_68:
        /*019c*/ 	.word	0x00000000
        /*01a0*/ 	.short	0x0000
        /*01a2*/ 	.short	0x0000
        /*01a4*/ 	.byte	0x00, 0xf4, 0x21, 0x00


	//----- nvinfo : EIATTR_AT_ENTRY_FRAGMENTS
	.align		4
.L_69:
        /*01a8*/ 	.byte	0x04, 0x4f
        /*01aa*/ 	.short	(.L_71 - .L_70)


	//   ....[0]....
.L_70:
        /*01ac*/ 	.word	0x00000004


	//----- nvinfo : EIATTR_RESERVED_SMEM_USED
	.align		4
.L_71:
        /*01b0*/ 	.byte	0x01, 0x41
	.zero		2


	//----- nvinfo : EIATTR_SPARSE_MMA_MASK
	.align		4
        /*01b4*/ 	.byte	0x03, 0x50
        /*01b6*/ 	.short	0x0000


	//----- nvinfo : EIATTR_TCGEN05_1CTA_USED
	.align		4
        /*01b8*/ 	.byte	0x01, 0x51
	.zero		2


	//----- nvinfo : EIATTR_MAXREG_COUNT
	.align		4
        /*01bc*/ 	.byte	0x03, 0x1b
        /*01be*/ 	.short	0x00ff


	//----- nvinfo : EIATTR_NUM_BARRIERS
	.align		4
        /*01c0*/ 	.byte	0x02, 0x4c
        /*01c2*/ 	.byte	0x01
	.zero		1


	//----- nvinfo : EIATTR_INT_WARP_WIDE_INSTR_OFFSETS
	.align		4
        /*01c4*/ 	.byte	0x04, 0x31
        /*01c6*/ 	.short	(.L_73 - .L_72)


	//   ....[0]....
.L_72:
        /*01c8*/ 	.word	0x00000a20


	//   ....[1]....
        /*01cc*/ 	.word	0x00000a30


	//   ....[2]....
        /*01d0*/ 	.word	0x00000bb0


	//   ....[3]....
        /*01d4*/ 	.word	0x00000c30


	//   ....[4]....
        /*01d8*/ 	.word	0x00001c90


	//   ....[5]....
        /*01dc*/ 	.word	0x00003540


	//   ....[6]....
        /*01e0*/ 	.word	0x00003590


	//----- nvinfo : EIATTR_COOP_GROUP_MASK_REGIDS
	.align		4
.L_73:
        /*01e4*/ 	.byte	0x04, 0x29
        /*01e6*/ 	.short	(.L_75 - .L_74)


	//   ....[0]....
.L_74:
        /*01e8*/ 	.word	0xffffffff


	//   ....[1]....
        /*01ec*/ 	.word	0xffffffff


	//   ....[2]....
        /*01f0*/ 	.word	0xffffffff


	//   ....[3]....
        /*01f4*/ 	.word	0xffffffff


	//   ....[4]....
        /*01f8*/ 	.word	0xffffffff


	//   ....[5]....
        /*01fc*/ 	.word	0xffffffff


	//   ....[6]....
        /*0200*/ 	.word	0xffffffff


	//   ....[7]....
        /*0204*/ 	.word	0xffffffff


	//----- nvinfo : EIATTR_COOP_GROUP_INSTR_OFFSETS
	.align		4
.L_75:
        /*0208*/ 	.byte	0x04, 0x28
        /*020a*/ 	.short	(.L_77 - .L_76)


	//   ....[0]....
.L_76:
        /*020c*/ 	.word	0x00000050


	//   ....[1]....
        /*0210*/ 	.word	0x00000300


	//   ....[2]....
        /*0214*/ 	.word	0x00001060


	//   ....[3]....
        /*0218*/ 	.word	0x00001670


	//   ....[4]....
        /*021c*/ 	.word	0x00001ff0


	//   ....[5]....
        /*0220*/ 	.word	0x00002420


	//   ....[6]....
        /*0224*/ 	.word	0x000033e0


	//   ....[7]....
        /*0228*/ 	.word	0x00003640


	//----- nvinfo : EIATTR_VRC_CTA_INIT_COUNT
	.align		4
.L_77:
        /*022c*/ 	.byte	0x02, 0x4a
        /*022e*/ 	.byte	0x80
	.zero		1


	//----- nvinfo : EIATTR_MBARRIER_INSTR_OFFSETS
	.align		4
        /*0230*/ 	.byte	0x04, 0x39
        /*0232*/ 	.short	(.L_79 - .L_78)


	//   ....[0]....
.L_78:
        /*0234*/ 	.word	0x00000b20
        /*0238*/ 	.word	0x000000ff
        /*023c*/ 	.word	0x00000000
        /*0240*/ 	.short	0x0100
        /*0242*/ 	.byte	0x0f
	.zero		1


	//   ....[1]....
        /*0244*/ 	.word	0x00000c20
        /*0248*/ 	.word	0x000000ff
        /*024c*/ 	.word	0x00001408
        /*0250*/ 	.short	0x0100
        /*0252*/ 	.byte	0x0d
	.zero		1


	//   ....[2]....
        /*0254*/ 	.word	0x00000cb0
        /*0258*/ 	.word	0x000000ff
        /*025c*/ 	.word	0x00000c00
        /*0260*/ 	.short	0x0100
        /*0262*/ 	.byte	0x0d
	.zero		1


	//   ....[3]....
        /*0264*/ 	.word	0x00000de0
        /*0268*/ 	.word	0x000000ff
        /*026c*/ 	.word	0x00000c00
        /*0270*/ 	.short	0x010a
        /*0272*/ 	.byte	0x0d
	.zero		1


	//   ....[4]....
        /*0274*/ 	.word	0x00000e70
        /*0278*/ 	.word	0x000000ff
        /*027c*/ 	.word	0x00000c00
        /*0280*/ 	.short	0x0108
        /*0282*/ 	.byte	0x0d
	.zero		1


	//   ....[5]....
        /*0284*/ 	.word	0x00001d10
        /*0288*/ 	.word	0x000000ff
        /*028c*/ 	.word	0x00001410
        /*0290*/ 	.short	0x0100
        /*0292*/ 	.byte	0x0d
	.zero		1


	//   ....[6]....
        /*0294*/ 	.word	0x00001e00
        /*0298*/ 	.word	0x000000ff
        /*029c*/ 	.word	0x00001410
        /*02a0*/ 	.short	0x010a
        /*02a2*/ 	.byte	0x0d
	.zero		1


	//   ....[7]....
        /*02a4*/ 	.word	0x00001e50
        /*02a8*/ 	.word	0x000000ff
        /*02ac*/ 	.word	0x00001410
        /*02b0*/ 	.short	0x0108
        /*02b2*/ 	.byte	0x0d
	.zero		1


	//   ....[8]....
        /*02b4*/ 	.word	0x000023b0
        /*02b8*/ 	.word	0x000000ff
        /*02bc*/ 	.word	0x00000000
        /*02c0*/ 	.short	0x010a
        /*02c2*/ 	.byte	0x0f
	.zero		1


	//   ....[9]....
        /*02c4*/ 	.word	0x00002a20
        /*02c8*/ 	.word	0x000000ff
        /*02cc*/ 	.word	0x00000000
        /*02d0*/ 	.short	0x010a
        /*02d2*/ 	.byte	0x0f
	.zero		1


	//   ....[10]....
        /*02d4*/ 	.word	0x00002b60
        /*02d8*/ 	.word	0x000000ff
        /*02dc*/ 	.word	0x00001400
        /*02e0*/ 	.short	0x0108
        /*02e2*/ 	.byte	0x0d
	.zero		1


	//   ....[11]....
        /*02e4*/ 	.word	0x00002c60
        /*02e8*/ 	.word	0x000000ff
        /*02ec*/ 	.word	0x00001408
        /*02f0*/ 	.short	0x0108
        /*02f2*/ 	.byte	0x0d
	.zero		1


	//   ....[12]....
        /*02f4*/ 	.word	0x00003660
        /*02f8*/ 	.word	0x000000ff
        /*02fc*/ 	.word	0x00000c00
        /*0300*/ 	.short	0x010a
        /*0302*/ 	.byte	0x0d
	.zero		1


	//   ....[13]....
        /*0304*/ 	.word	0x00003690
        /*0308*/ 	.word	0x000000ff
        /*030c*/ 	.word	0x00001410
        /*0310*/ 	.short	0x010a
        /*0312*/ 	.byte	0x0d
	.zero		1


	//   ....[14]....
        /*0314*/ 	.word	0x000036c0
        /*0318*/ 	.word	0x000000ff
        /*031c*/ 	.word	0x00000000
        /*0320*/ 	.short	0x010a
        /*0322*/ 	.byte	0x0f
	.zero		1


	//   ....[15]....
        /*0324*/ 	.word	0x000036f0
        /*0328*/ 	.word	0x000000ff
        /*032c*/ 	.word	0x00000000
        /*0330*/ 	.short	0x010a
        /*0332*/ 	.byte	0x0f
	.zero		1


	//----- nvinfo : EIATTR_NUM_MBARRIERS
	.align		4
.L_79:
        /*0334*/ 	.byte	0x03, 0x38
        /*0336*/ 	.short	0xffff


	//----- nvinfo : EIATTR_EXIT_INSTR_OFFSETS
	.align		4
        /*0338*/ 	.byte	0x04, 0x1c
        /*033a*/ 	.short	(.L_81 - .L_80)


	//   ....[0]....
.L_80:
        /*033c*/ 	.word	0x00003650


	//----- nvinfo : EIATTR_REQNTID
	.align		4
.L_81:
        /*0340*/ 	.byte	0x04, 0x10
        /*0342*/ 	.short	(.L_83 - .L_82)
.L_82:
        /*0344*/ 	.word	0x00000080
        /*0348*/ 	.word	0x00000001
        /*034c*/ 	.word	0x00000001


	//----- nvinfo : EIATTR_CRS_STACK_SIZE
	.align		4
.L_83:
        /*0350*/ 	.byte	0x04, 0x1e
        /*0352*/ 	.short	(.L_85 - .L_84)
.L_84:
        /*0354*/ 	.word	0x00000000


	//----- nvinfo : EIATTR_CBANK_PARAM_SIZE
	.align		4
.L_85:
        /*0358*/ 	.byte	0x03, 0x19
        /*035a*/ 	.short	0x0088


	//----- nvinfo : EIATTR_PARAM_CBANK
	.align		4
        /*035c*/ 	.byte	0x04, 0x0a
        /*035e*/ 	.short	(.L_87 - .L_86)
	.align		4
.L_86:
        /*0360*/ 	.word	index@(.nv.constant0.attn_fwd)
        /*0364*/ 	.short	0x0380
        /*0366*/ 	.short	0x0088


	//----- nvinfo : EIATTR_SW_WAR
	.align		4
.L_87:
        /*0368*/ 	.byte	0x04, 0x36
        /*036a*/ 	.short	(.L_89 - .L_88)
.L_88:
        /*036c*/ 	.word	0x00000008
.L_89:


//--------------------- .nv.compat                --------------------------
	.section	.nv.compat,"",@"SHT_CUDA_COMPAT_INFO"
	.align	4
        /*0000*/ 	.byte	0x02, 0x02, 0x02, 0x00, 0x02, 0x05, 0x05, 0x00, 0x02, 0x03, 0x00, 0x00, 0x02, 0x06, 0x01, 0x00


//--------------------- .nv.callgraph             --------------------------
	.section	.nv.callgraph,"",@"SHT_CUDA_CALLGRAPH"
	.align	4
	.sectionentsize	8
	.align		4
        /*0000*/ 	.word	0x00000000
	.align		4
        /*0004*/ 	.word	0xffffffff
	.align		4
        /*0008*/ 	.word	0x00000000
	.align		4
        /*000c*/ 	.word	0xfffffffe
	.align		4
        /*0010*/ 	.word	0x00000000
	.align		4
        /*0014*/ 	.word	0xfffffffd
	.align		4
        /*0018*/ 	.word	0x00000000
	.align		4
        /*001c*/ 	.word	0xfffffffc


//--------------------- .nv.constant4             --------------------------
	.section	.nv.constant4,"a",@progbits
	.align	8
	.align		8
.nv.constant4:
        /*0000*/ 	.dword	_$_str


//--------------------- .text.attn_fwd            --------------------------
	.section	.text.attn_fwd,"ax",@progbits
	.align	128
        .global         attn_fwd
        .type           attn_fwd,@function
        .size           attn_fwd,(.L_x_28 - attn_fwd)
        .other          attn_fwd,@"STO_CUDA_ENTRY STV_DEFAULT"
attn_fwd:
.text.attn_fwd:
[----:B------:R-:W0:Y:S01]  /*0000*/  LDC R1, c[0x0][0x37c] ;  /* 0x0000df00ff017b82 */ /* 0x000e220000000800 */
[----:B------:R-:W1:Y:S02]  /*0010*/  S2R R0, SR_TID.X ;  /* 0x0000000000007919 */ /* 0x000e640000002100 */
[----:B-1----:R-:W-:-:S13]  /*0020*/  ISETP.GE.U32.AND P0, PT, R0, 0x20, PT ;  /* 0x000000200000780c */ /* 0x002fda0003f06070 */
[----:B------:R-:W-:Y:S05]  /*0030*/  @P0 BRA `(.L_x_0) ;  /* 0x0000000000b40947 */ /* 0x000fea0003800000 */
[----:B------:R-:W1:Y:S01]  /*0040*/  S2UR UR6, SR_CgaCtaId ;  /* 0x00000000000679c3 */ /* 0x000e620000008800 */
[----:B------:R-:W-:Y:S01]  /*0050*/  NOP ;  /* 0x0000000000007918 */ /* 0x000fe20000000000 */
[----:B------:R-:W-:Y:S02]  /*0060*/  UMOV UR4, 0x40 ;  /* 0x0000004000047882 */ /* 0x000fe40000000000 */
[----:B-1----:R-:W-:-:S09]  /*0070*/  ULEA UR4, UR6, UR4, 0x18 ;  /* 0x0000000406047291 */ /* 0x002fd2000f8ec0ff */
[----:B------:R-:W1:Y:S01]  /*0080*/  LDS.U8 R2, [UR4] ;  /* 0x00000004ff027984 */ /* 0x000e620008000000 */
[----:B------:R-:W-:Y:S02]  /*0090*/  UMOV UR4, 0x400 ;  /* 0x0000040000047882 */ /* 0x000fe40000000000 */
[----:B------:R-:W-:Y:S01]  /*00a0*/  ULEA UR4, UR6, UR4, 0x18 ;  /* 0x0000000406047291 */ /* 0x000fe2000f8ec0ff */
[----:B-1----:R-:W-:-:S13]  /*00b0*/  ISETP.NE.AND P1, PT, R2, RZ, PT ;  /* 0x000000ff0200720c */ /* 0x002fda0003f25270 */
[----:B------:R-:W-:Y:S05]  /*00c0*/  @P1 BRA `(.L_x_1) ;  /* 0x0000000000781947 */ /* 0x000fea0003800000 */
[----:B------:R-:W-:-:S13]  /*00d0*/  ELECT P1, URZ, PT ;  /* 0x0000000000ff782f */ /* 0x000fda0003820000 */
[----:B------:R-:W-:Y:S05]  /*00e0*/  @!P1 BRA `(.L_x_2) ;  /* 0x0000000000809947 */ /* 0x000fea0003800000 */
[----:B------:R-:W-:Y:S01]  /*00f0*/  UMOV UR5, 0x1 ;  /* 0x0000000100057882 */ /* 0x000fe20000000000 */
[----:B------:R-:W-:-:S04]  /*0100*/  HFMA2 R5, -RZ, RZ, 0, 5.9604644775390625e-08 ;  /* 0x00000001ff057431 */ /* 0x000fc800000001ff */
[----:B------:R-:W-:Y:S04]  /*0110*/  DEPBAR.LE SB1, 0x36 ;  /* 0x00009d800000791a */ /* 0x000fe80000000000 */
[----:B------:R-:W1:Y:S02]  /*0120*/  UTCATOMSWS.FIND_AND_SET.ALIGN UP0, UR5, UR5 ;  /* 0x00000005000575e3 */ /* 0x000e640008000800 */
[----:B-1----:R-:W-:-:S04]  /*0130*/  PLOP3.LUT P1, PT, PT, PT, UP0, 0x80, 0x8 ;  /* 0x000000000008781c */ /* 0x002fc80003f2f008 */
[----:B------:R-:W-:-:S04]  /*0140*/  SEL R2, RZ, 0xffffffff, !P1 ;  /* 0xffffffffff027807 */ /* 0x000fc80004800000 */
[----:B------:R-:W-:Y:S02]  /*0150*/  ISETP.NE.AND P1, PT, R2, RZ, PT ;  /* 0x000000ff0200720c */ /* 0x000fe40003f25270 */
[----:B------:R-:W-:-:S11]  /*0160*/  MOV R2, UR5 ;  /* 0x0000000500027c02 */ /* 0x000fd60008000f00 */
[----:B------:R-:W-:Y:S05]  /*0170*/  @P1 BRA `(.L_x_3) ;  /* 0x0000000000241947 */ /* 0x000fea0003800000 */
.L_x_4:
[----:B------:R-:W-:Y:S05]  /*0180*/  NANOSLEEP 0x64 ;  /* 0x000000640000795d */ /* 0x000fea0003800000 */
[----:B------:R-:W-:-:S05]  /*0190*/  UMOV UR5, 0x1 ;  /* 0x0000000100057882 */ /* 0x000fca0000000000 */
[----:B------:R-:W-:Y:S04]  /*01a0*/  DEPBAR.LE SB1, 0x36 ;  /* 0x00009d800000791a */ /* 0x000fe80000000000 */
[----:B------:R-:W1:Y:S02]  /*01b0*/  UTCATOMSWS.FIND_AND_SET.ALIGN UP0, UR5, UR5 ;  /* 0x00000005000575e3 */ /* 0x000e640008000800 */
[----:B-1----:R-:W-:-:S04]  /*01c0*/  PLOP3.LUT P1, PT, PT, PT, UP0, 0x80, 0x8 ;  /* 0x000000000008781c */ /* 0x002fc80003f2f008 */
[----:B------:R-:W-:-:S04]  /*01d0*/  SEL R2, RZ, 0xffffffff, !P1 ;  /* 0xffffffffff027807 */ /* 0x000fc80004800000 */
[----:B------:R-:W-:Y:S01]  /*01e0*/  ISETP.NE.AND P1, PT, R2, RZ, PT ;  /* 0x000000ff0200720c */ /* 0x000fe20003f25270 */
[----:B------:R-:W-:-:S12]  /*01f0*/  IMAD.U32 R2, RZ, RZ, UR5 ;  /* 0x00000005ff027e24 */ /* 0x000fd8000f8e00ff */
[----:B------:R-:W-:Y:S05]  /*0200*/  @!P1 BRA `(.L_x_4) ;  /* 0xfffffffc00dc9947 */ /* 0x000fea000383ffff */
.L_x_3:
[C---:B------:R-:W-:Y:S01]  /*0210*/  IADD3 R4, PT, PT, R2.reuse, 0x10, RZ ;  /* 0x0000001002047810 */ /* 0x040fe20007ffe0ff */
[----:B------:R-:W-:Y:S01]  /*0220*/  UMOV UR5, 0x50 ;  /* 0x0000005000057882 */ /* 0x000fe20000000000 */
[C---:B------:R-:W-:Y:S01]  /*0230*/  SHF.L.U32 R3, R5.reuse, R2, RZ ;  /* 0x0000000205037219 */ /* 0x040fe200000006ff */
[----:B------:R-:W-:Y:S01]  /*0240*/  ULEA UR5, UR6, UR5, 0x18 ;  /* 0x0000000506057291 */ /* 0x000fe2000f8ec0ff */
[----:B------:R-:W-:Y:S01]  /*0250*/  SHF.L.U32 R4, R5, R4, RZ ;  /* 0x0000000405047219 */ /* 0x000fe200000006ff */
[----:B------:R-:W-:-:S03]  /*0260*/  IMAD.SHL.U32 R2, R2, 0x20, RZ ;  /* 0x0000002002027824 */ /* 0x000fc600078e00ff */
[----:B------:R-:W-:-:S05]  /*0270*/  LOP3.LUT R3, R4, R3, RZ, 0xfc, !PT ;  /* 0x0000000304037212 */ /* 0x000fca00078efcff */
[----:B------:R1:W-:Y:S04]  /*0280*/  ATOMS.OR RZ, [UR5], R3 ;  /* 0x00000003ffff798c */ /* 0x0003e8000b000005 */
[----:B------:R1:W-:Y:S01]  /*0290*/  STS [UR4], R2 ;  /* 0x00000002ff007988 */ /* 0x0003e20008000804 */
[----:B------:R-:W-:Y:S05]  /*02a0*/  BRA `(.L_x_2) ;  /* 0x0000000000107947 */ /* 0x000fea0003800000 */
.L_x_1:
[----:B------:R-:W-:-:S05]  /*02b0*/  MOV R2, 0xffffffff ;  /* 0xffffffff00027802 */ /* 0x000fca0000000f00 */
[----:B------:R1:W-:Y:S02]  /*02c0*/  STS [UR4], R2 ;  /* 0x00000002ff007988 */ /* 0x0003e40008000804 */
[----:B-1----:R-:W-:-:S07]  /*02d0*/  MOV R2, 0x2f0 ;  /* 0x000002f000027802 */ /* 0x002fce0000000f00 */
[----:B0-----:R-:W-:Y:S05]  /*02e0*/  CALL.REL.NOINC `($__internal_1_$__cuda_sm10x_tcgen05_guardrail_trap_phase_invalid_during_alloc) ;  /* 0x0000003400187944 */ /* 0x001fea0003c00000 */
.L_x_2:
[----:B------:R-:W-:Y:S05]  /*02f0*/  WARPSYNC.ALL ;  /* 0x0000000000007948 */ /* 0x000fea0003800000 */
[----:B------:R-:W-:Y:S01]  /*0300*/  NOP ;  /* 0x0000000000007918 */ /* 0x000fe20000000000 */
.L_x_0:
[----:B-1----:R-:W1:Y:S01]  /*0310*/  S2R R3, SR_CTAID.X ;  /* 0x0000000000037919 */ /* 0x002e620000002500 */
[----:B------:R-:W2:Y:S01]  /*0320*/  S2UR UR9, SR_CTAID.Y ;  /* 0x00000000000979c3 */ /* 0x000ea20000002600 */
[----:B------:R-:W2:Y:S01]  /*0330*/  LDCU.64 UR4, c[0x0][0x3b0] ;  /* 0x00007600ff0477ac */ /* 0x000ea20008000a00 */
[----:B------:R-:W-:Y:S02]  /*0340*/  LOP3.LUT R6, R0, 0x3f, RZ, 0xc0, !PT ;  /* 0x0000003f00067812 */ /* 0x000fe400078ec0ff */
[----:B------:R-:W-:Y:S01]  /*0350*/  SHF.R.U32.HI R4, RZ, 0x6, R0 ;  /* 0x00000006ff047819 */ /* 0x000fe20000011600 */
[----:B------:R-:W-:Y:S01]  /*0360*/  UMOV UR13, 0x400 ;  /* 0x00000400000d7882 */ /* 0x000fe20000000000 */
[----:B------:R-:W3:Y:S02]  /*0370*/  LDCU.64 UR24, c[0x0][0x358] ;  /* 0x00006b00ff1877ac */ /* 0x000ee40008000a00 */
[----:B------:R-:W4:Y:S01]  /*0380*/  S2UR UR6, SR_CgaCtaId ;  /* 0x00000000000679c3 */ /* 0x000f220000008800 */
[----:B------:R-:W-:-:S07]  /*0390*/  SGXT.U32 R4, R4, 0x1 ;  /* 0x000000010404781a */ /* 0x000fce0000000000 */
[----:B------:R-:W0:Y:S08]  /*03a0*/  LDC R23, c[0x0][0x3b8] ;  /* 0x0000ee00ff177b82 */ /* 0x000e300000000800 */
[----:B------:R-:W3:Y:S01]  /*03b0*/  LDC.64 R26, c[0x0][0x380] ;  /* 0x0000e000ff1a7b82 */ /* 0x000ee20000000a00 */
[----:B--2---:R-:W-:-:S04]  /*03c0*/  UIMAD UR4, UR9, UR4, URZ ;  /* 0x00000004090472a4 */ /* 0x004fc8000f8e02ff */
[----:B------:R-:W-:Y:S01]  /*03d0*/  USHF.L.U32 UR7, UR4, 0x1, URZ ;  /* 0x0000000104077899 */ /* 0x000fe200080006ff */
[----:B-1----:R-:W-:Y:S01]  /*03e0*/  IMAD R20, R3, 0x40, R6 ;  /* 0x0000004003147824 */ /* 0x002fe200078e0206 */
[----:B----4-:R-:W-:Y:S01]  /*03f0*/  ULEA UR13, UR6, UR13, 0x18 ;  /* 0x0000000d060d7291 */ /* 0x010fe2000f8ec0ff */
[----:B------:R-:W-:Y:S02]  /*0400*/  BAR.SYNC.DEFER_BLOCKING 0x0 ;  /* 0x0000000000007b1d */ /* 0x000fe40000010000 */
[----:B------:R-:W-:Y:S01]  /*0410*/  IMAD R2, R20, UR5, RZ ;  /* 0x0000000514027c24 */ /* 0x000fe2000f8e02ff */
[----:B------:R-:W-:Y:S01]  /*0420*/  UIMAD.WIDE UR4, UR4, 0x2, URZ ;  /* 0x00000002040478a5 */ /* 0x000fe2000f8e02ff */
[----:B0-----:R-:W-:-:S03]  /*0430*/  IMAD R4, R4, R23, RZ ;  /* 0x0000001704047224 */ /* 0x001fc600078e02ff */
[C---:B------:R-:W-:Y:S01]  /*0440*/  SHF.L.U32 R3, R2.reuse, 0x1, RZ ;  /* 0x0000000102037819 */ /* 0x040fe200000006ff */
[----:B------:R-:W-:Y:S01]  /*0450*/  IMAD.HI R2, R2, 0x2, RZ ;  /* 0x0000000202027827 */ /* 0x000fe200078e02ff */
[----:B------:R-:W-:-:S05]  /*0460*/  LEA R5, R23, R4, 0x1 ;  /* 0x0000000417057211 */ /* 0x000fca00078e08ff */
[----:B------:R-:W0:Y:S01]  /*0470*/  LDCU UR4, c[0x0][0x3c8] ;  /* 0x00007900ff0477ac */ /* 0x000e220008000800 */
[----:B---3--:R-:W-:Y:S01]  /*0480*/  IADD3 R26, P1, P2, R3, UR7, R26 ;  /* 0x00000007031a7c10 */ /* 0x008fe2000fa3e01a */
[----:B------:R-:W-:-:S03]  /*0490*/  IMAD R7, R23, 0x2, R5 ;  /* 0x0000000217077824 */ /* 0x000fc600078e0205 */
[----:B------:R-:W-:Y:S02]  /*04a0*/  IADD3.X R21, PT, PT, R2, UR5, R27, P1, P2 ;  /* 0x0000000502157c10 */ /* 0x000fe40008fe441b */
[CC--:B------:R-:W-:Y:S02]  /*04b0*/  LEA R2, P1, R4.reuse, R26.reuse, 0x1 ;  /* 0x0000001a04027211 */ /* 0x0c0fe400078208ff */
[----:B------:R-:W-:Y:S01]  /*04c0*/  LEA R10, R23, R7, 0x1 ;  /* 0x00000007170a7211 */ /* 0x000fe200078e08ff */
[----:B------:R-:W1:Y:S01]  /*04d0*/  LDS R28, [UR13] ;  /* 0x0000000dff1c7984 */ /* 0x000e620008000800 */
[----:B------:R-:W-:Y:S01]  /*04e0*/  LEA.HI.X.SX32 R3, R4, R21, 0x1, P1 ;  /* 0x0000001504037211 */ /* 0x000fe200008f0eff */
[----:B------:R-:W-:Y:S01]  /*04f0*/  BAR.SYNC.DEFER_BLOCKING 0x0 ;  /* 0x0000000000007b1d */ /* 0x000fe20000010000 */
[----:B------:R-:W-:Y:S02]  /*0500*/  LEA R14, P1, R7, R26, 0x1 ;  /* 0x0000001a070e7211 */ /* 0x000fe400078208ff */
[----:B------:R-:W-:-:S02]  /*0510*/  LEA R11, R23, R10, 0x1 ;  /* 0x0000000a170b7211 */ /* 0x000fc400078e08ff */
[-C--:B------:R-:W-:Y:S02]  /*0520*/  LEA.HI.X.SX32 R15, R7, R21.reuse, 0x1, P1 ;  /* 0x00000015070f7211 */ /* 0x080fe400008f0eff */
[CC--:B------:R-:W-:Y:S01]  /*0530*/  LEA R16, P1, R10.reuse, R26.reuse, 0x1 ;  /* 0x0000001a0a107211 */ /* 0x0c0fe200078208ff */
[----:B------:R-:W-:Y:S01]  /*0540*/  IMAD R12, R23, 0x2, R11 ;  /* 0x00000002170c7824 */ /* 0x000fe200078e020b */
[-C--:B------:R-:W-:Y:S02]  /*0550*/  LEA R8, P2, R5, R26.reuse, 0x1 ;  /* 0x0000001a05087211 */ /* 0x080fe400078408ff */
[----:B------:R-:W-:Y:S02]  /*0560*/  LEA.HI.X.SX32 R17, R10, R21, 0x1, P1 ;  /* 0x000000150a117211 */ /* 0x000fe400008f0eff */
[----:B------:R-:W-:Y:S02]  /*0570*/  LEA R18, P1, R11, R26, 0x1 ;  /* 0x0000001a0b127211 */ /* 0x000fe400078208ff */
[----:B------:R-:W-:-:S02]  /*0580*/  LEA R13, R23, R12, 0x1 ;  /* 0x0000000c170d7211 */ /* 0x000fc400078e08ff */
[-C--:B------:R-:W-:Y:S02]  /*0590*/  LEA.HI.X.SX32 R19, R11, R21.reuse, 0x1, P1 ;  /* 0x000000150b137211 */ /* 0x080fe400008f0eff */
[-C--:B------:R-:W-:Y:S02]  /*05a0*/  LEA R22, P1, R12, R26.reuse, 0x1 ;  /* 0x0000001a0c167211 */ /* 0x080fe400078208ff */
[----:B------:R-:W-:Y:S01]  /*05b0*/  LEA.HI.X.SX32 R9, R5, R21, 0x1, P2 ;  /* 0x0000001505097211 */ /* 0x000fe200010f0eff */
[----:B------:R2:W5:Y:S01]  /*05c0*/  LDG.E.U16 R4, desc[UR24][R2.64] ;  /* 0x0000001802047981 */ /* 0x000562000c1e1500 */
[----:B------:R-:W-:-:S03]  /*05d0*/  LEA R24, P2, R13, R26, 0x1 ;  /* 0x0000001a0d187211 */ /* 0x000fc600078408ff */
[----:B------:R3:W5:Y:S04]  /*05e0*/  LDG.E.U16 R5, desc[UR24][R8.64] ;  /* 0x0000001808057981 */ /* 0x000768000c1e1500 */
[----:B------:R4:W5:Y:S01]  /*05f0*/  LDG.E.U16 R10, desc[UR24][R16.64] ;  /* 0x00000018100a7981 */ /* 0x000962000c1e1500 */
[----:B--2---:R-:W-:Y:S02]  /*0600*/  LEA R2, R23, R13, 0x1 ;  /* 0x0000000d17027211 */ /* 0x004fe400078e08ff */
[-C--:B------:R-:W-:Y:S01]  /*0610*/  LEA.HI.X.SX32 R23, R12, R21.reuse, 0x1, P1 ;  /* 0x000000150c177211 */ /* 0x080fe200008f0eff */
[----:B------:R2:W5:Y:S01]  /*0620*/  LDG.E.U16 R7, desc[UR24][R14.64] ;  /* 0x000000180e077981 */ /* 0x000562000c1e1500 */
[C---:B------:R-:W-:Y:S01]  /*0630*/  LEA R26, P1, R2.reuse, R26, 0x1 ;  /* 0x0000001a021a7211 */ /* 0x040fe200078208ff */
[----:B---3--:R-:W3:Y:S02]  /*0640*/  LDC.64 R8, c[0x0][0x388] ;  /* 0x0000e200ff087b82 */ /* 0x008ee40000000a00 */
[----:B------:R0:W5:Y:S01]  /*0650*/  LDG.E.U16 R12, desc[UR24][R18.64] ;  /* 0x00000018120c7981 */ /* 0x000162000c1e1500 */
[----:B------:R-:W-:-:S02]  /*0660*/  LEA.HI.X.SX32 R27, R2, R21, 0x1, P1 ;  /* 0x00000015021b7211 */ /* 0x000fc400008f0eff */
[----:B----4-:R-:W-:Y:S01]  /*0670*/  SHF.R.U32.HI R16, RZ, 0x4, R0 ;  /* 0x00000004ff107819 */ /* 0x010fe20000011600 */
[----:B------:R-:W5:Y:S02]  /*0680*/  LDG.E.U16 R11, desc[UR24][R22.64] ;  /* 0x00000018160b7981 */ /* 0x000f64000c1e1500 */
[----:B------:R-:W4:Y:S01]  /*0690*/  LDC.64 R2, c[0x0][0x3c0] ;  /* 0x0000f000ff027b82 */ /* 0x000f220000000a00 */
[----:B--2---:R-:W-:Y:S01]  /*06a0*/  LOP3.LUT R15, R0, 0xf, RZ, 0xc0, !PT ;  /* 0x0000000f000f7812 */ /* 0x004fe200078ec0ff */
[----:B------:R-:W5:Y:S01]  /*06b0*/  LDG.E.U16 R14, desc[UR24][R26.64] ;  /* 0x000000181a0e7981 */ /* 0x000f62000c1e1500 */
[----:B0-----:R-:W-:Y:S02]  /*06c0*/  SGXT.U32 R18, R16, 0x3 ;  /* 0x000000031012781a */ /* 0x001fe40000000000 */
[----:B------:R-:W-:Y:S01]  /*06d0*/  LEA.HI.X.SX32 R25, R13, R21, 0x1, P2 ;  /* 0x000000150d197211 */ /* 0x000fe200010f0eff */
[----:B------:R-:W-:-:S04]  /*06e0*/  IMAD R16, R15, UR4, RZ ;  /* 0x000000040f107c24 */ /* 0x000fc8000f8e02ff */
[----:B------:R0:W5:Y:S01]  /*06f0*/  LDG.E.U16 R13, desc[UR24][R24.64] ;  /* 0x00000018180d7981 */ /* 0x000162000c1e1500 */
[----:B----4-:R-:W-:Y:S02]  /*0700*/  IMAD R2, R2, UR9, RZ ;  /* 0x0000000902027c24 */ /* 0x010fe4000f8e02ff */
[----:B------:R-:W-:Y:S02]  /*0710*/  IMAD R18, R18, R3, RZ ;  /* 0x0000000312127224 */ /* 0x000fe400078e02ff */
[----:B0-----:R-:W-:Y:S01]  /*0720*/  IMAD.SHL.U32 R24, R6, 0x2, RZ ;  /* 0x0000000206187824 */ /* 0x001fe200078e00ff */
[----:B------:R-:W-:Y:S01]  /*0730*/  SHF.L.U32 R6, R16, 0x1, RZ ;  /* 0x0000000110067819 */ /* 0x000fe200000006ff */
[----:B------:R-:W-:Y:S01]  /*0740*/  IMAD R22, R3, 0x8, R18 ;  /* 0x0000000803167824 */ /* 0x000fe200078e0212 */
[----:B------:R-:W-:Y:S01]  /*0750*/  SHF.L.U32 R15, R2, 0x1, RZ ;  /* 0x00000001020f7819 */ /* 0x000fe200000006ff */
[----:B------:R-:W-:-:S03]  /*0760*/  IMAD.HI R16, R16, 0x2, RZ ;  /* 0x0000000210107827 */ /* 0x000fc600078e02ff */
[----:B---3--:R-:W-:Y:S01]  /*0770*/  IADD3 R15, P1, P2, R6, R8, R15 ;  /* 0x00000008060f7210 */ /* 0x008fe20007a3e00f */
[----:B------:R-:W-:Y:S01]  /*0780*/  IMAD.HI R2, R2, 0x2, RZ ;  /* 0x0000000202027827 */ /* 0x000fe200078e02ff */
[C---:B------:R-:W-:Y:S02]  /*0790*/  LEA R6, R3.reuse, R22, 0x3 ;  /* 0x0000001603067211 */ /* 0x040fe400078e18ff */
[----:B------:R-:W-:Y:S02]  /*07a0*/  SHF.R.S32.HI R21, RZ, 0x6, R0 ;  /* 0x00000006ff157819 */ /* 0x000fe40000011400 */
[----:B------:R-:W-:Y:S02]  /*07b0*/  IADD3.X R9, PT, PT, R16, R9, R2, P1, P2 ;  /* 0x0000000910097210 */ /* 0x000fe40000fe4402 */
[----:B------:R-:W-:Y:S02]  /*07c0*/  LEA R2, R3, R6, 0x3 ;  /* 0x0000000603027211 */ /* 0x000fe400078e18ff */
[----:B------:R-:W-:-:S02]  /*07d0*/  SHF.R.U32.HI R17, RZ, 0x5, R0 ;  /* 0x00000005ff117819 */ /* 0x000fc40000011600 */
[----:B-1----:R-:W-:Y:S02]  /*07e0*/  R2UR UR12, R28 ;  /* 0x000000001c0c72ca */ /* 0x002fe400000e0000 */
[----:B------:R-:W-:Y:S02]  /*07f0*/  SGXT R21, R21, 0x1 ;  /* 0x000000011515781a */ /* 0x000fe40000000200 */
[-C--:B------:R-:W-:Y:S02]  /*0800*/  LEA R32, P1, R18, R15.reuse, 0x1 ;  /* 0x0000000f12207211 */ /* 0x080fe400078208ff */
[-C--:B------:R-:W-:Y:S02]  /*0810*/  LEA R30, P2, R22, R15.reuse, 0x1 ;  /* 0x0000000f161e7211 */ /* 0x080fe400078408ff */
[-C--:B------:R-:W-:Y:S02]  /*0820*/  LEA R28, P3, R6, R15.reuse, 0x1 ;  /* 0x0000000f061c7211 */ /* 0x080fe400078608ff */
[----:B------:R-:W-:-:S02]  /*0830*/  LEA R26, P4, R2, R15, 0x1 ;  /* 0x0000000f021a7211 */ /* 0x000fc400078808ff */
[----:B------:R-:W-:Y:S02]  /*0840*/  R2UR UR20, R17 ;  /* 0x00000000111472ca */ /* 0x000fe400000e0000 */
[----:B------:R-:W-:Y:S02]  /*0850*/  LOP3.LUT R21, R24, 0x90, R21, 0x78, !PT ;  /* 0x0000009018157812 */ /* 0x000fe400078e7815 */
[-C--:B------:R-:W-:Y:S02]  /*0860*/  LEA.HI.X.SX32 R33, R18, R9.reuse, 0x1, P1 ;  /* 0x0000000912217211 */ /* 0x080fe400008f0eff */
[-C--:B------:R-:W-:Y:S02]  /*0870*/  LEA.HI.X.SX32 R31, R22, R9.reuse, 0x1, P2 ;  /* 0x00000009161f7211 */ /* 0x080fe400010f0eff */
[-C--:B------:R-:W-:Y:S02]  /*0880*/  LEA.HI.X.SX32 R29, R6, R9.reuse, 0x1, P3 ;  /* 0x00000009061d7211 */ /* 0x080fe400018f0eff */
[----:B------:R-:W-:Y:S01]  /*0890*/  LEA.HI.X.SX32 R27, R2, R9, 0x1, P4 ;  /* 0x00000009021b7211 */ /* 0x000fe200020f0eff */
[----:B------:R-:W-:Y:S06]  /*08a0*/  @P0 BRA `(.L_x_5) ;  /* 0x0000000000180947 */ /* 0x000fec0003800000 */
[----:B------:R-:W-:Y:S01]  /*08b0*/  ELECT P1, URZ, PT ;  /* 0x0000000000ff782f */ /* 0x000fe20003820000 */
[----:B------:R-:W-:Y:S01]  /*08c0*/  IMAD.MOV.U32 R2, RZ, RZ, 0x1 ;  /* 0x00000001ff027424 */ /* 0x000fe200078e00ff */
[----:B------:R-:W-:Y:S01]  /*08d0*/  UMOV UR4, 0x40 ;  /* 0x0000004000047882 */ /* 0x000fe20000000000 */
[----:B------:R-:W-:Y:S01]  /*08e0*/  UVIRTCOUNT.DEALLOC.SMPOOL 0x80 ;  /* 0x000000800000784c */ /* 0x000fe20000000000 */
[----:B------:R-:W-:-:S09]  /*08f0*/  ULEA UR4, UR6, UR4, 0x18 ;  /* 0x0000000406047291 */ /* 0x000fd2000f8ec0ff */
[----:B------:R0:W-:Y:S03]  /*0900*/  @P1 STS.U8 [UR4], R2 ;  /* 0x00000002ff001988 */ /* 0x0001e60008000004 */
.L_x_5:
[----:B------:R-:W-:Y:S01]  /*0910*/  USHF.L.U32 UR4, UR20, 0x15, URZ ;  /* 0x0000001514047899 */ /* 0x000fe200080006ff */
[C---:B0-----:R-:W-:Y:S01]  /*0920*/  LOP3.LUT R2, R21.reuse, 0x20, RZ, 0x3c, !PT ;  /* 0x0000002015027812 */ /* 0x041fe200078e3cff */
[----:B-----5:R0:W-:Y:S01]  /*0930*/  STS.U16 [R21+UR13], R4 ;  /* 0x0000000415007988 */ /* 0x0201e2000800040d */
[C---:B------:R-:W-:Y:S01]  /*0940*/  LOP3.LUT R6, R21.reuse, 0x40, RZ, 0x3c, !PT ;  /* 0x0000004015067812 */ /* 0x040fe200078e3cff */
[----:B------:R-:W-:Y:S01]  /*0950*/  ULOP3.LUT UR4, UR4, 0x600000, URZ, 0xc0, !UPT ;  /* 0x0060000004047892 */ /* 0x000fe2000f8ec0ff */
[----:B------:R-:W-:Y:S01]  /*0960*/  LOP3.LUT R9, R21, 0x60, RZ, 0x3c, !PT ;  /* 0x0000006015097812 */ /* 0x000fe200078e3cff */
[----:B------:R-:W-:Y:S01]  /*0970*/  STS.U16 [R21+UR13+0x400], R12 ;  /* 0x0004000c15007988 */ /* 0x000fe2000800040d */
[----:B------:R-:W-:Y:S01]  /*0980*/  LOP3.LUT P1, RZ, R0, 0x7f, RZ, 0xc0, !PT ;  /* 0x0000007f00ff7812 */ /* 0x000fe2000782c0ff */
[----:B------:R-:W-:Y:S01]  /*0990*/  UIADD3 UR14, UPT, UPT, UR12, UR4, URZ ;  /* 0x000000040c0e7290 */ /* 0x000fe2000fffe0ff */
[----:B------:R-:W-:Y:S01]  /*09a0*/  PRMT R8, RZ, 0x7610, R8 ;  /* 0x00007610ff087816 */ /* 0x000fe20000000008 */
[----:B------:R-:W-:Y:S01]  /*09b0*/  STS.U16 [R2+UR13+0x100], R5 ;  /* 0x0001000502007988 */ /* 0x000fe2000800040d */
[----:B------:R-:W-:Y:S01]  /*09c0*/  UMOV UR5, 0x1 ;  /* 0x0000000100057882 */ /* 0x000fe20000000000 */
[----:B------:R-:W-:Y:S01]  /*09d0*/  UIADD3 UR15, UPT, UPT, UR13, 0x1400, URZ ;  /* 0x000014000d0f7890 */ /* 0x000fe2000fffe0ff */
[----:B0-----:R-:W-:Y:S01]  /*09e0*/  PRMT R4, RZ, 0x7610, R4 ;  /* 0x00007610ff047816 */ /* 0x001fe20000000004 */
[----:B------:R-:W-:Y:S01]  /*09f0*/  STS.U16 [R2+UR13+0x500], R11 ;  /* 0x0005000b02007988 */ /* 0x000fe2000800040d */
[----:B------:R-:W0:Y:S03]  /*0a00*/  LDCU UR16, c[0x0][0x3f0] ;  /* 0x00007e00ff1077ac */ /* 0x000e260008000800 */
[----:B------:R-:W-:Y:S02]  /*0a10*/  STS.U16 [R6+UR13+0x200], R7 ;  /* 0x0002000706007988 */ /* 0x000fe4000800040d */
[----:B------:R-:W-:Y:S01]  /*0a20*/  VOTEU.ALL UP0, P1 ;  /* 0x0000000000ff7886 */ /* 0x000fe20000800000 */
[----:B------:R-:W-:Y:S01]  /*0a30*/  VOTEU.ALL UP1, P1 ;  /* 0x0000000000ff7886 */ /* 0x000fe20000820000 */
[----:B------:R1:W-:Y:S03]  /*0a40*/  STS.U16 [R6+UR13+0x600], R13 ;  /* 0x0006000d06007988 */ /* 0x0003e6000800040d */
[----:B------:R-:W-:-:S04]  /*0a50*/  @!UP0 UIADD3 UR6, UPT, UPT, -UR5, 0x100000, URZ ;  /* 0x0010000005068890 */ /* 0x000fc8000fffe1ff */
[----:B------:R-:W-:Y:S02]  /*0a60*/  @!UP0 USHF.L.U32 UR7, UR6, 0xb, URZ ;  /* 0x0000000b06078899 */ /* 0x000fe400080006ff */
[----:B------:R-:W-:Y:S01]  /*0a70*/  @!UP0 USHF.L.U32 UR6, UR6, 0x1, URZ ;  /* 0x0000000106068899 */ /* 0x000fe200080006ff */
[----:B------:R2:W-:Y:S04]  /*0a80*/  STS.U16 [R9+UR13+0x300], R10 ;  /* 0x0003000a09007988 */ /* 0x0005e8000800040d */
[----:B------:R3:W-:Y:S01]  /*0a90*/  STS.U16 [R9+UR13+0x700], R14 ;  /* 0x0007000e09007988 */ /* 0x0007e2000800040d */
[----:B-1----:R-:W-:Y:S01]  /*0aa0*/  PRMT R6, RZ, 0x7610, R6 ;  /* 0x00007610ff067816 */ /* 0x002fe20000000006 */
[----:B------:R-:W-:Y:S01]  /*0ab0*/  STTM.16dp32bit_t0_t15.x8 tmem[UR14], RZ ;  /* 0x000000ff000079ed */ /* 0x000fe2000898000e */
[----:B------:R-:W-:Y:S01]  /*0ac0*/  STTM.16dp32bit_t16_t31.x8 tmem[UR14+0x8], RZ ;  /* 0x000008ff000079ed */ /* 0x000fe200089a000e */
[----:B------:R-:W1:Y:S02]  /*0ad0*/  FENCE.VIEW.ASYNC.T ;  /* 0x00000000000073c6 */ /* 0x000e640000000200 */
[----:B-1----:R-:W-:Y:S01]  /*0ae0*/  BAR.SYNC.DEFER_BLOCKING 0x0 ;  /* 0x0000000000007b1d */ /* 0x002fe20000010000 */
[----:B0-----:R-:W-:-:S02]  /*0af0*/  ISETP.LT.AND P2, PT, RZ, UR16, PT ;  /* 0x00000010ff007c0c */ /* 0x001fc4000bf41270 */
[----:B--2---:R-:W-:-:S03]  /*0b00*/  PRMT R10, RZ, 0x7610, R10 ;  /* 0x00007610ff0a7816 */ /* 0x004fc6000000000a */
[----:B------:R-:W0:Y:S02]  /*0b10*/  FENCE.VIEW.ASYNC.S ;  /* 0x00000000000073c6 */ /* 0x000e240000000000 */
[----:B0-----:R0:W1:Y:S02]  /*0b20*/  @!UP1 SYNCS.EXCH.64 URZ, [UR15], UR6 ;  /* 0x000000060fff95b2 */ /* 0x0010640008000100 */
[----:B-1----:R-:W-:Y:S06]  /*0b30*/  BAR.SYNC.DEFER_BLOCKING 0x0 ;  /* 0x0000000000007b1d */ /* 0x002fec0000010000 */
[----:B------:R-:W2:Y:S04]  /*0b40*/  @P2 LDG.E.U16 R4, desc[UR24][R32.64] ;  /* 0x0000001820042981 */ /* 0x000ea8000c1e1500 */
[----:B------:R-:W4:Y:S04]  /*0b50*/  @P2 LDG.E.U16 R6, desc[UR24][R30.64] ;  /* 0x000000181e062981 */ /* 0x000f28000c1e1500 */
[----:B------:R-:W3:Y:S04]  /*0b60*/  @P2 LDG.E.U16 R8, desc[UR24][R28.64] ;  /* 0x000000181c082981 */ /* 0x000ee8000c1e1500 */
[----:B------:R-:W3:Y:S01]  /*0b70*/  @P2 LDG.E.U16 R10, desc[UR24][R26.64] ;  /* 0x000000181a0a2981 */ /* 0x000ee2000c1e1500 */
[----:B0-----:R-:W-:-:S04]  /*0b80*/  @!UP0 UIADD3 UR6, UPT, UPT, -UR5, 0x100000, URZ ;  /* 0x0010000005068890 */ /* 0x001fc8000fffe1ff */
[----:B------:R-:W-:Y:S02]  /*0b90*/  @!UP0 USHF.L.U32 UR7, UR6, 0xb, URZ ;  /* 0x0000000b06078899 */ /* 0x000fe400080006ff */
[----:B------:R-:W-:Y:S01]  /*0ba0*/  @!UP0 USHF.L.U32 UR6, UR6, 0x1, URZ ;  /* 0x0000000106068899 */ /* 0x000fe200080006ff */
[----:B------:R-:W-:Y:S01]  /*0bb0*/  VOTEU.ALL UP1, P1 ;  /* 0x0000000000ff7886 */ /* 0x000fe20000820000 */
[----:B------:R-:W-:-:S04]  /*0bc0*/  @!UP0 UIADD3 UR4, UPT, UPT, -UR5, 0x100000, URZ ;  /* 0x0010000005048890 */ /* 0x000fc8000fffe1ff */
[----:B------:R-:W-:Y:S02]  /*0bd0*/  @!UP0 USHF.L.U32 UR5, UR4, 0xb, URZ ;  /* 0x0000000b04058899 */ /* 0x000fe400080006ff */
[----:B------:R-:W-:Y:S02]  /*0be0*/  @!UP0 USHF.L.U32 UR4, UR4, 0x1, URZ ;  /* 0x0000000104048899 */ /* 0x000fe400080006ff */
[----:B------:R-:W-:Y:S01]  /*0bf0*/  UIADD3 UR8, UPT, UPT, UR13, 0xc00, URZ ;  /* 0x00000c000d087890 */ /* 0x000fe2000fffe0ff */
[----:B------:R-:W-:Y:S01]  /*0c00*/  ISETP.EQ.U32.AND P3, PT, RZ, UR20, P2 ;  /* 0x00000014ff007c0c */ /* 0x000fe20009762070 */
[----:B------:R-:W-:Y:S01]  /*0c10*/  UIADD3 UR30, UPT, UPT, UR12, 0x100000, URZ ;  /* 0x001000000c1e7890 */ /* 0x000fe2000fffe0ff */
[----:B------:R0:W1:Y:S01]  /*0c20*/  @!UP1 SYNCS.EXCH.64 URZ, [UR13+0x1408], UR6 ;  /* 0x001408060dff95b2 */ /* 0x0000620008000100 */
[----:B------:R-:W-:Y:S01]  /*0c30*/  VOTEU.ALL UP1, P1 ;  /* 0x0000000000ff7886 */ /* 0x000fe20000820000 */
[----:B--2---:R0:W-:Y:S04]  /*0c40*/  STS.U16 [R21+UR13+0x800], R4 ;  /* 0x0008000415007988 */ /* 0x0041e8000800040d */
[----:B----4-:R0:W-:Y:S04]  /*0c50*/  STS.U16 [R21+UR13+0x900], R6 ;  /* 0x0009000615007988 */ /* 0x0101e8000800040d */
[----:B---3--:R0:W-:Y:S04]  /*0c60*/  STS.U16 [R21+UR13+0xa00], R8 ;  /* 0x000a000815007988 */ /* 0x0081e8000800040d */
[----:B------:R0:W-:Y:S01]  /*0c70*/  STS.U16 [R21+UR13+0xb00], R10 ;  /* 0x000b000a15007988 */ /* 0x0001e2000800040d */
[----:B-1----:R1:W-:Y:S06]  /*0c80*/  MEMBAR.ALL.CTA ;  /* 0x0000000000007992 */ /* 0x0023ec0000008000 */
[----:B-1----:R-:W-:Y:S04]  /*0c90*/  FENCE.VIEW.ASYNC.S ;  /* 0x00000000000073c6 */ /* 0x002fe80000000000 */
[----:B------:R-:W1:Y:S02]  /*0ca0*/  FENCE.VIEW.ASYNC.S ;  /* 0x00000000000073c6 */ /* 0x000e640000000000 */
[----:B-1----:R0:W1:Y:S02]  /*0cb0*/  @!UP1 SYNCS.EXCH.64 URZ, [UR13+0xc00], UR4 ;  /* 0x000c00040dff95b2 */ /* 0x0020640008000100 */
[----:B-1----:R-:W-:Y:S06]  /*0cc0*/  BAR.SYNC.DEFER_BLOCKING 0x0 ;  /* 0x0000000000007b1d */ /* 0x002fec0000010000 */
[----:B0-----:R-:W-:Y:S05]  /*0cd0*/  @!P3 BRA `(.L_x_6) ;  /* 0x00000000003cb947 */ /* 0x001fea0003800000 */
[----:B------:R-:W-:Y:S02]  /*0ce0*/  UIADD3 UR4, UPT, UPT, UR13, 0x800, URZ ;  /* 0x000008000d047890 */ /* 0x000fe4000fffe0ff */
[----:B------:R-:W-:Y:S02]  /*0cf0*/  USHF.R.U32.HI UR6, URZ, 0x4, UR13 ;  /* 0x00000004ff067899 */ /* 0x000fe4000801160d */
[----:B------:R-:W-:Y:S02]  /*0d00*/  USHF.R.U32.HI UR4, URZ, 0x4, UR4 ;  /* 0x00000004ff047899 */ /* 0x000fe40008011604 */
[----:B------:R-:W-:Y:S02]  /*0d10*/  USGXT.U32 UR6, UR6, 0xe ;  /* 0x0000000e0606789a */ /* 0x000fe40008000000 */
[----:B------:R-:W-:Y:S01]  /*0d20*/  USGXT.U32 UR10, UR4, 0xe ;  /* 0x0000000e040a789a */ /* 0x000fe20008000000 */
[----:B------:R-:W-:Y:S02]  /*0d30*/  UMOV UR5, URZ ;  /* 0x000000ff00057c82 */ /* 0x000fe40008000000 */
[----:B------:R-:W-:Y:S01]  /*0d40*/  UMOV UR4, UR8 ;  /* 0x0000000800047c82 */ /* 0x000fe20008000000 */
[----:B------:R-:W-:Y:S01]  /*0d50*/  UMOV UR18, 0x0 ;  /* 0x0000000000127882 */ /* 0x000fe20000000000 */
[----:B------:R-:W-:Y:S01]  /*0d60*/  UMOV UR19, 0x4088010 ;  /* 0x0408801000137882 */ /* 0x000fe20000000000 */
[----:B------:R-:W-:Y:S01]  /*0d70*/  UMOV UR7, 0x40004040 ;  /* 0x4000404000077882 */ /* 0x000fe20000000000 */
[----:B------:R-:W-:Y:S01]  /*0d80*/  UMOV UR11, 0xc0004010 ;  /* 0xc0004010000b7882 */ /* 0x000fe20000000000 */
[----:B------:R-:W-:Y:S01]  /*0d90*/  UMOV UR4, UR4 ;  /* 0x0000000400047c82 */ /* 0x000fe20008000000 */
[----:B------:R0:W-:Y:S01]  /*0da0*/  UTCHMMA gdesc[UR6], gdesc[UR10], tmem[UR30], tmem[UR18], idesc[UR19], !UPT ;  /* 0x00ff120a060075ea */ /* 0x0001e2000f80001e */
[----:B------:R0:W-:Y:S01]  /*0db0*/  UTCBAR [UR4], URZ ;  /* 0x000000ff040073e9 */ /* 0x0001e200080000ff */
[----:B------:R-:W-:-:S02]  /*0dc0*/  NOP ;  /* 0x0000000000007918 */ /* 0x000fc40000000000 */
.L_x_6:
[----:B------:R-:W-:Y:S05]  /*0dd0*/  @!P2 BRA `(.L_x_7) ;  /* 0x000000000008a947 */ /* 0x000fea0003800000 */
[----:B------:R-:W1:Y:S02]  /*0de0*/  SYNCS.PHASECHK.TRANS64.TRYWAIT P4, [UR13+0xc00], RZ ;  /* 0x000c00ffff0075a7 */ /* 0x000e64000808110d */
[----:B-1----:R-:W-:Y:S05]  /*0df0*/  @!P4 BRA `(.L_x_8) ;  /* 0x000000280018c947 */ /* 0x002fea0003800000 */
.L_x_7:
[----:B------:R-:W-:Y:S01]  /*0e00*/  BAR.SYNC.DEFER_BLOCKING 0x0 ;  /* 0x0000000000007b1d */ /* 0x000fe20000010000 */
[----:B------:R-:W-:-:S04]  /*0e10*/  SHF.R.U32.HI R35, RZ, 0x5, R0 ;  /* 0x00000005ff237819 */ /* 0x000fc80000011600 */
[----:B------:R-:W-:Y:S01]  /*0e20*/  SGXT.U32 R35, R35, 0x2 ;  /* 0x000000022323781a */ /* 0x000fe20000000000 */
[----:B0-----:R-:W0:Y:S01]  /*0e30*/  LDCU UR7, c[0x0][0x3a8] ;  /* 0x00007500ff0777ac */ /* 0x001e220008000800 */
[----:B------:R-:W-:Y:S01]  /*0e40*/  LDTM.16dp32bit_t0_t15.x16 R4, tmem[UR14+0x100000] ;  /* 0x1000000e000479ee */ /* 0x000fe20008a00000 */
[----:B------:R-:W0:Y:S01]  /*0e50*/  LDTM.16dp32bit_t16_t31.x16 R4, tmem[UR14+0x100010] ;  /* 0x1000100e000479ee */ /* 0x000e220008a20000 */
[----:B------:R-:W1:Y:S01]  /*0e60*/  LDCU.64 UR26, c[0x0][0x3d0] ;  /* 0x00007a00ff1a77ac */ /* 0x000e620008000a00 */
[----:B------:R-:W2:Y:S01]  /*0e70*/  @!P1 SYNCS.CCTL.IV [UR13+0xc00] ;  /* 0x000c0000ff0099b1 */ /* 0x000ea2000800000d */
[----:B------:R-:W-:Y:S01]  /*0e80*/  NOP ;  /* 0x0000000000007918 */ /* 0x000fe20000000000 */
[----:B-1----:R-:W-:Y:S01]  /*0e90*/  UIMAD UR4, UR9, UR26, URZ ;  /* 0x0000001a090472a4 */ /* 0x002fe2000f8e02ff */
[----:B0-----:R-:W-:Y:S01]  /*0ea0*/  FMUL R22, R4, UR7 ;  /* 0x0000000704167c20 */ /* 0x001fe20008400000 */
[----:B------:R-:W-:Y:S01]  /*0eb0*/  FMUL R23, R5, UR7 ;  /* 0x0000000705177c20 */ /* 0x000fe20008400000 */
[----:B------:R-:W-:Y:S01]  /*0ec0*/  FMUL R24, R6, UR7 ;  /* 0x0000000706187c20 */ /* 0x000fe20008400000 */
[----:B------:R-:W-:Y:S01]  /*0ed0*/  FMUL R25, R7, UR7 ;  /* 0x0000000707197c20 */ /* 0x000fe20008400000 */
[----:B------:R-:W-:Y:S01]  /*0ee0*/  FMUL R34, R8, UR7 ;  /* 0x0000000708227c20 */ /* 0x000fe20008400000 */
[----:B------:R-:W-:-:S02]  /*0ef0*/  USHF.L.U32 UR6, UR4, 0x1, URZ ;  /* 0x0000000104067899 */ /* 0x000fc400080006ff */
[----:B------:R-:W-:Y:S01]  /*0f00*/  FMNMX3 R24, R22, R23, R24, !PT ;  /* 0x0000001716187276 */ /* 0x000fe20007800018 */
[----:B------:R-:W-:Y:S01]  /*0f10*/  FMUL R22, R9, UR7 ;  /* 0x0000000709167c20 */ /* 0x000fe20008400000 */
[----:B------:R-:W-:Y:S01]  /*0f20*/  FMUL R23, R10, UR7 ;  /* 0x000000070a177c20 */ /* 0x000fe20008400000 */
[----:B------:R-:W-:Y:S01]  /*0f30*/  UIMAD.WIDE UR4, UR4, 0x2, URZ ;  /* 0x00000002040478a5 */ /* 0x000fe2000f8e02ff */
[----:B------:R-:W-:Y:S01]  /*0f40*/  FMNMX3 R34, R24, R25, R34, !PT ;  /* 0x0000001918227276 */ /* 0x000fe20007800022 */
[----:B------:R-:W-:Y:S01]  /*0f50*/  FMUL R24, R11, UR7 ;  /* 0x000000070b187c20 */ /* 0x000fe20008400000 */
[----:B------:R-:W-:Y:S02]  /*0f60*/  FMUL R25, R12, UR7 ;  /* 0x000000070c197c20 */ /* 0x000fe40008400000 */
[----:B------:R-:W-:Y:S01]  /*0f70*/  FMNMX3 R34, R34, R22, R23, !PT ;  /* 0x0000001622227276 */ /* 0x000fe20007800017 */
[----:B------:R-:W-:Y:S01]  /*0f80*/  FMUL R22, R13, UR7 ;  /* 0x000000070d167c20 */ /* 0x000fe20008400000 */
[----:B------:R-:W-:-:S02]  /*0f90*/  FMUL R23, R14, UR7 ;  /* 0x000000070e177c20 */ /* 0x000fc40008400000 */
[----:B------:R-:W-:Y:S01]  /*0fa0*/  FMNMX3 R34, R34, R24, R25, !PT ;  /* 0x0000001822227276 */ /* 0x000fe20007800019 */
[----:B------:R-:W-:Y:S01]  /*0fb0*/  FMUL R24, R15, UR7 ;  /* 0x000000070f187c20 */ /* 0x000fe20008400000 */
[----:B------:R-:W-:Y:S02]  /*0fc0*/  FMUL R25, R16, UR7 ;  /* 0x0000000710197c20 */ /* 0x000fe40008400000 */
[----:B------:R-:W-:Y:S01]  /*0fd0*/  FMNMX3 R34, R34, R22, R23, !PT ;  /* 0x0000001622227276 */ /* 0x000fe20007800017 */
[----:B------:R-:W-:Y:S01]  /*0fe0*/  FMUL R22, R17, UR7 ;  /* 0x0000000711167c20 */ /* 0x000fe20008400000 */
[----:B------:R-:W-:Y:S02]  /*0ff0*/  FMUL R23, R18, UR7 ;  /* 0x0000000712177c20 */ /* 0x000fe40008400000 */
[----:B------:R-:W-:Y:S01]  /*1000*/  FMNMX3 R25, R34, R24, R25, !PT ;  /* 0x0000001822197276 */ /* 0x000fe20007800019 */
[----:B------:R-:W-:Y:S01]  /*1010*/  FMUL R24, R19, UR7 ;  /* 0x0000000713187c20 */ /* 0x000fe20008400000 */
[----:B------:R-:W0:Y:S02]  /*1020*/  LDC R34, c[0x0][0x3d8] ;  /* 0x0000f600ff227b82 */ /* 0x000e240000000800 */
[----:B------:R-:W-:-:S04]  /*1030*/  FMNMX3 R23, R25, R22, R23, !PT ;  /* 0x0000001619177276 */ /* 0x000fc80007800017 */
[----:B------:R-:W-:Y:S02]  /*1040*/  FMNMX R36, R24, R23, !PT ;  /* 0x0000001718247209 */ /* 0x000fe40007800000 */
[----:B------:R-:W1:Y:S03]  /*1050*/  LDC.64 R24, c[0x0][0x390] ;  /* 0x0000e400ff187b82 */ /* 0x000e660000000a00 */
[----:B------:R-:W3:Y:S01]  /*1060*/  SHFL.BFLY PT, R23, R36, 0x10, 0x1f ;  /* 0x0e001f0024177f89 */ /* 0x000ee200000e0000 */
[----:B0-----:R-:W-:Y:S01]  /*1070*/  IMAD R35, R35, R34, RZ ;  /* 0x0000002223237224 */ /* 0x001fe200078e02ff */
[----:B---3--:R-:W-:Y:S02]  /*1080*/  FMNMX3 R22, R36, -INF , R23, !PT ;  /* 0xff80000024167876 */ /* 0x008fe40007800017 */
[----:B------:R-:W-:-:S03]  /*1090*/  LOP3.LUT R23, R0, 0x1f, RZ, 0xc0, !PT ;  /* 0x0000001f00177812 */ /* 0x000fc600078ec0ff */
[--C-:B------:R-:W-:Y:S01]  /*10a0*/  FFMA R4, R4, UR7, -R22.reuse ;  /* 0x0000000704047c23 */ /* 0x100fe20008000816 */
[--C-:B------:R-:W-:Y:S01]  /*10b0*/  FFMA R5, R5, UR7, -R22.reuse ;  /* 0x0000000705057c23 */ /* 0x100fe20008000816 */
[----:B------:R-:W-:Y:S02]  /*10c0*/  IMAD R23, R23, UR27, RZ ;  /* 0x0000001b17177c24 */ /* 0x000fe4000f8e02ff */
[--C-:B------:R-:W-:Y:S01]  /*10d0*/  FFMA R6, R6, UR7, -R22.reuse ;  /* 0x0000000706067c23 */ /* 0x100fe20008000816 */
[----:B------:R-:W-:Y:S01]  /*10e0*/  FMUL R4, R4, 1.4426950216293334961 ;  /* 0x3fb8aa3b04047820 */ /* 0x000fe20000400000 */
[----:B------:R-:W-:Y:S01]  /*10f0*/  FMUL R42, R5, 1.4426950216293334961 ;  /* 0x3fb8aa3b052a7820 */ /* 0x000fe20000400000 */
[--C-:B------:R-:W-:Y:S01]  /*1100*/  FFMA R7, R7, UR7, -R22.reuse ;  /* 0x0000000707077c23 */ /* 0x100fe20008000816 */
[----:B------:R-:W-:Y:S01]  /*1110*/  FMUL R6, R6, 1.4426950216293334961 ;  /* 0x3fb8aa3b06067820 */ /* 0x000fe20000400000 */
[C---:B------:R-:W-:Y:S01]  /*1120*/  SHF.L.U32 R37, R23.reuse, 0x1, RZ ;  /* 0x0000000117257819 */ /* 0x040fe200000006ff */
[----:B------:R-:W-:Y:S01]  /*1130*/  IMAD.HI R36, R23, 0x2, RZ ;  /* 0x0000000217247827 */ /* 0x000fe200078e02ff */
[----:B------:R-:W-:Y:S03]  /*1140*/  MUFU.EX2 R4, R4 ;  /* 0x0000000400047308 */ /* 0x000fe60000000800 */
[----:B------:R-:W-:Y:S01]  /*1150*/  FMUL R7, R7, 1.4426950216293334961 ;  /* 0x3fb8aa3b07077820 */ /* 0x000fe20000400000 */
[--C-:B------:R-:W-:Y:S01]  /*1160*/  FFMA R8, R8, UR7, -R22.reuse ;  /* 0x0000000708087c23 */ /* 0x100fe20008000816 */
[----:B------:R-:W-:Y:S01]  /*1170*/  LEA R5, R34, R35, 0x2 ;  /* 0x0000002322057211 */ /* 0x000fe200078e10ff */
[----:B------:R-:W-:Y:S01]  /*1180*/  FFMA R9, R9, UR7, -R22 ;  /* 0x0000000709097c23 */ /* 0x000fe20008000816 */
[----:B-1----:R-:W-:Y:S01]  /*1190*/  IADD3 R44, P4, P5, R37, UR6, R24 ;  /* 0x00000006252c7c10 */ /* 0x002fe2000fd9e018 */
[----:B------:R-:W0:Y:S01]  /*11a0*/  MUFU.EX2 R23, R42 ;  /* 0x0000002a00177308 */ /* 0x000e220000000800 */
[----:B------:R-:W-:Y:S01]  /*11b0*/  FMUL R8, R8, 1.4426950216293334961 ;  /* 0x3fb8aa3b08087820 */ /* 0x000fe20000400000 */
[----:B------:R-:W-:Y:S01]  /*11c0*/  FMUL R9, R9, 1.4426950216293334961 ;  /* 0x3fb8aa3b09097820 */ /* 0x000fe20000400000 */
[----:B------:R-:W-:Y:S01]  /*11d0*/  FFMA R10, R10, UR7, -R22 ;  /* 0x000000070a0a7c23 */ /* 0x000fe20008000816 */
[----:B------:R-:W-:Y:S01]  /*11e0*/  IMAD R37, R34, 0x4, R5 ;  /* 0x0000000422257824 */ /* 0x000fe200078e0205 */
[----:B------:R-:W-:-:S02]  /*11f0*/  IADD3.X R46, PT, PT, R36, UR5, R25, P4, P5 ;  /* 0x00000005242e7c10 */ /* 0x000fc4000a7ea419 */
[-C--:B------:R-:W-:Y:S01]  /*1200*/  LEA R38, P4, R5, R44.reuse, 0x1 ;  /* 0x0000002c05267211 */ /* 0x080fe200078808ff */
[----:B------:R-:W1:Y:S01]  /*1210*/  MUFU.EX2 R6, R6 ;  /* 0x0000000600067308 */ /* 0x000e620000000800 */
[----:B------:R-:W-:Y:S01]  /*1220*/  FMUL R10, R10, 1.4426950216293334961 ;  /* 0x3fb8aa3b0a0a7820 */ /* 0x000fe20000400000 */
[--C-:B------:R-:W-:Y:S01]  /*1230*/  FFMA R11, R11, UR7, -R22.reuse ;  /* 0x000000070b0b7c23 */ /* 0x100fe20008000816 */
[----:B------:R-:W-:Y:S02]  /*1240*/  LEA R40, P5, R35, R44, 0x1 ;  /* 0x0000002c23287211 */ /* 0x000fe400078a08ff */
[----:B------:R-:W-:Y:S02]  /*1250*/  LEA R24, R34, R37, 0x2 ;  /* 0x0000002522187211 */ /* 0x000fe400078e10ff */
[-C--:B------:R-:W-:Y:S01]  /*1260*/  LEA.HI.X.SX32 R39, R5, R46.reuse, 0x1, P4 ;  /* 0x0000002e05277211 */ /* 0x080fe200020f0eff */
[----:B------:R-:W3:Y:S01]  /*1270*/  MUFU.EX2 R7, R7 ;  /* 0x0000000700077308 */ /* 0x000ee20000000800 */
[----:B0-----:R-:W-:Y:S01]  /*1280*/  FADD R5, R4, R23 ;  /* 0x0000001704057221 */ /* 0x001fe20000000000 */
[----:B------:R-:W-:Y:S01]  /*1290*/  FMUL R11, R11, 1.4426950216293334961 ;  /* 0x3fb8aa3b0b0b7820 */ /* 0x000fe20000400000 */
[----:B------:R-:W-:Y:S01]  /*12a0*/  FFMA R12, R12, UR7, -R22 ;  /* 0x000000070c0c7c23 */ /* 0x000fe20008000816 */
[----:B------:R-:W-:-:S02]  /*12b0*/  LEA.HI.X.SX32 R41, R35, R46, 0x1, P5 ;  /* 0x0000002e23297211 */ /* 0x000fc400028f0eff */
[-C--:B------:R-:W-:Y:S02]  /*12c0*/  LEA R36, P5, R37, R44.reuse, 0x1 ;  /* 0x0000002c25247211 */ /* 0x080fe400078a08ff */
[----:B------:R-:W0:Y:S01]  /*12d0*/  MUFU.EX2 R8, R8 ;  /* 0x0000000800087308 */ /* 0x000e220000000800 */
[----:B------:R-:W-:Y:S01]  /*12e0*/  LEA R34, P6, R24, R44, 0x1 ;  /* 0x0000002c18227211 */ /* 0x000fe200078c08ff */
[----:B-1----:R-:W-:Y:S01]  /*12f0*/  FADD R44, R6, R5 ;  /* 0x00000005062c7221 */ /* 0x002fe20000000000 */
[--C-:B------:R-:W-:Y:S01]  /*1300*/  FFMA R13, R13, UR7, -R22.reuse ;  /* 0x000000070d0d7c23 */ /* 0x100fe20008000816 */
[--C-:B------:R-:W-:Y:S01]  /*1310*/  FFMA R15, R15, UR7, -R22.reuse ;  /* 0x000000070f0f7c23 */ /* 0x100fe20008000816 */
[--C-:B------:R-:W-:Y:S01]  /*1320*/  FFMA R16, R16, UR7, -R22.reuse ;  /* 0x0000000710107c23 */ /* 0x100fe20008000816 */
[--C-:B------:R-:W-:Y:S01]  /*1330*/  FFMA R14, R14, UR7, -R22.reuse ;  /* 0x000000070e0e7c23 */ /* 0x100fe20008000816 */
[----:B------:R-:W-:Y:S01]  /*1340*/  FFMA R17, R17, UR7, -R22 ;  /* 0x0000000711117c23 */ /* 0x000fe20008000816 */
[----:B------:R-:W1:Y:S01]  /*1350*/  MUFU.EX2 R9, R9 ;  /* 0x0000000900097308 */ /* 0x000e620000000800 */
[----:B------:R-:W-:Y:S01]  /*1360*/  FMUL R12, R12, 1.4426950216293334961 ;  /* 0x3fb8aa3b0c0c7820 */ /* 0x000fe20000400000 */
[----:B---3--:R-:W-:Y:S01]  /*1370*/  FADD R5, R7, R44 ;  /* 0x0000002c07057221 */ /* 0x008fe20000000000 */
[----:B------:R-:W-:Y:S01]  /*1380*/  FFMA R19, R19, UR7, -R22 ;  /* 0x0000000713137c23 */ /* 0x000fe20008000816 */
[----:B------:R-:W-:-:S02]  /*1390*/  PRMT R42, RZ, 0x7610, R42 ;  /* 0x00007610ff2a7816 */ /* 0x000fc4000000002a */
[----:B------:R-:W-:Y:S02]  /*13a0*/  PRMT R25, RZ, 0x7610, R25 ;  /* 0x00007610ff197816 */ /* 0x000fe40000000019 */
[----:B------:R-:W3:Y:S01]  /*13b0*/  MUFU.EX2 R10, R10 ;  /* 0x0000000a000a7308 */ /* 0x000ee20000000800 */
[----:B------:R-:W-:Y:S01]  /*13c0*/  FMUL R13, R13, 1.4426950216293334961 ;  /* 0x3fb8aa3b0d0d7820 */ /* 0x000fe20000400000 */
[----:B------:R-:W-:Y:S01]  /*13d0*/  FMUL R43, R15, 1.4426950216293334961 ;  /* 0x3fb8aa3b0f2b7820 */ /* 0x000fe20000400000 */
[----:B------:R-:W-:Y:S01]  /*13e0*/  FMUL R15, R16, 1.4426950216293334961 ;  /* 0x3fb8aa3b100f7820 */ /* 0x000fe20000400000 */
[----:B------:R-:W-:-:S04]  /*13f0*/  F2FP.F16.F32.PACK_AB R4, R23, R4 ;  /* 0x000000041704723e */ /* 0x000fc800000000ff */
[----:B------:R-:W4:Y:S01]  /*1400*/  MUFU.EX2 R11, R11 ;  /* 0x0000000b000b7308 */ /* 0x000f220000000800 */
[----:B0-----:R-:W-:Y:S01]  /*1410*/  FADD R16, R8, R5 ;  /* 0x0000000508107221 */ /* 0x001fe20000000000 */
[----:B------:R-:W-:Y:S01]  /*1420*/  FMUL R14, R14, 1.4426950216293334961 ;  /* 0x3fb8aa3b0e0e7820 */ /* 0x000fe20000400000 */
[-C--:B------:R-:W-:Y:S02]  /*1430*/  LEA.HI.X.SX32 R37, R37, R46.reuse, 0x1, P5 ;  /* 0x0000002e25257211 */ /* 0x080fe400028f0eff */
[----:B------:R-:W-:-:S03]  /*1440*/  LEA.HI.X.SX32 R35, R24, R46, 0x1, P6 ;  /* 0x0000002e18237211 */ /* 0x000fc600030f0eff */
[----:B------:R-:W0:Y:S01]  /*1450*/  MUFU.EX2 R12, R12 ;  /* 0x0000000c000c7308 */ /* 0x000e220000000800 */
[----:B-1----:R-:W-:Y:S01]  /*1460*/  FADD R5, R9, R16 ;  /* 0x0000001009057221 */ /* 0x002fe20000000000 */
[----:B------:R-:W-:Y:S01]  /*1470*/  FMUL R44, R17, 1.4426950216293334961 ;  /* 0x3fb8aa3b112c7820 */ /* 0x000fe20000400000 */
[----:B------:R-:W-:Y:S01]  /*1480*/  PRMT R24, RZ, 0x7610, R24 ;  /* 0x00007610ff187816 */ /* 0x000fe20000000018 */
[----:B------:R1:W5:Y:S04]  /*1490*/  @P2 LDG.E.U16 R42, desc[UR24][R40.64] ;  /* 0x00000018282a2981 */ /* 0x000368000c1e1500 */
[----:B------:R-:W0:Y:S01]  /*14a0*/  MUFU.EX2 R13, R13 ;  /* 0x0000000d000d7308 */ /* 0x000e220000000800 */
[----:B---3--:R-:W-:Y:S01]  /*14b0*/  FADD R16, R10, R5 ;  /* 0x000000050a107221 */ /* 0x008fe20000000000 */
[----:B------:R-:W-:Y:S01]  /*14c0*/  FFMA R5, R18, UR7, -R22 ;  /* 0x0000000712057c23 */ /* 0x000fe20008000816 */
[----:B------:R-:W-:Y:S01]  /*14d0*/  PRMT R23, RZ, 0x7610, R23 ;  /* 0x00007610ff177816 */ /* 0x000fe20000000017 */
[----:B------:R1:W5:Y:S04]  /*14e0*/  @P2 LDG.E.U16 R24, desc[UR24][R36.64] ;  /* 0x0000001824182981 */ /* 0x000368000c1e1500 */
[----:B------:R-:W3:Y:S01]  /*14f0*/  MUFU.EX2 R14, R14 ;  /* 0x0000000e000e7308 */ /* 0x000ee20000000800 */
[----:B----4-:R-:W-:Y:S01]  /*1500*/  FADD R45, R11, R16 ;  /* 0x000000100b2d7221 */ /* 0x010fe20000000000 */
[----:B------:R-:W-:Y:S01]  /*1510*/  FMUL R17, R5, 1.4426950216293334961 ;  /* 0x3fb8aa3b05117820 */ /* 0x000fe20000400000 */
[----:B------:R1:W5:Y:S05]  /*1520*/  @P2 LDG.E.U16 R25, desc[UR24][R38.64] ;  /* 0x0000001826192981 */ /* 0x00036a000c1e1500 */
[----:B------:R-:W4:Y:S01]  /*1530*/  MUFU.EX2 R43, R43 ;  /* 0x0000002b002b7308 */ /* 0x000f220000000800 */
[----:B0-----:R-:W-:Y:S01]  /*1540*/  FADD R16, R12, R45 ;  /* 0x0000002d0c107221 */ /* 0x001fe20000000000 */
[----:B------:R1:W5:Y:S06]  /*1550*/  @P2 LDG.E.U16 R23, desc[UR24][R34.64] ;  /* 0x0000001822172981 */ /* 0x00036c000c1e1500 */
[----:B------:R-:W0:Y:S01]  /*1560*/  MUFU.EX2 R15, R15 ;  /* 0x0000000f000f7308 */ /* 0x000e220000000800 */
[----:B------:R-:W-:Y:S01]  /*1570*/  FADD R5, R13, R16 ;  /* 0x000000100d057221 */ /* 0x000fe20000000000 */
[----:B------:R-:W-:-:S06]  /*1580*/  FMUL R16, R19, 1.4426950216293334961 ;  /* 0x3fb8aa3b13107820 */ /* 0x000fcc0000400000 */
[----:B------:R-:W0:Y:S01]  /*1590*/  MUFU.EX2 R18, R44 ;  /* 0x0000002c00127308 */ /* 0x000e220000000800 */
[----:B---3--:R-:W-:-:S07]  /*15a0*/  FADD R46, R14, R5 ;  /* 0x000000050e2e7221 */ /* 0x008fce0000000000 */
[----:B------:R-:W3:Y:S01]  /*15b0*/  MUFU.EX2 R17, R17 ;  /* 0x0000001100117308 */ /* 0x000ee20000000800 */
[----:B----4-:R-:W-:-:S07]  /*15c0*/  FADD R46, R43, R46 ;  /* 0x0000002e2b2e7221 */ /* 0x010fce0000000000 */
[----:B------:R-:W4:Y:S01]  /*15d0*/  MUFU.EX2 R16, R16 ;  /* 0x0000001000107308 */ /* 0x000f220000000800 */
[----:B0-----:R-:W-:Y:S01]  /*15e0*/  FADD R19, R15, R46 ;  /* 0x0000002e0f137221 */ /* 0x001fe20000000000 */
[----:B------:R-:W-:-:S03]  /*15f0*/  F2FP.F16.F32.PACK_AB R5, R7, R6 ;  /* 0x000000060705723e */ /* 0x000fc600000000ff */
[----:B------:R-:W-:Y:S01]  /*1600*/  FADD R44, R18, R19 ;  /* 0x00000013122c7221 */ /* 0x000fe20000000000 */
[----:B------:R-:W-:-:S03]  /*1610*/  F2FP.F16.F32.PACK_AB R6, R9, R8 ;  /* 0x000000080906723e */ /* 0x000fc600000000ff */
[----:B---3--:R-:W-:Y:S01]  /*1620*/  FADD R9, R17, R44 ;  /* 0x0000002c11097221 */ /* 0x008fe20000000000 */
[----:B------:R-:W-:-:S03]  /*1630*/  F2FP.F16.F32.PACK_AB R8, R13, R12 ;  /* 0x0000000c0d08723e */ /* 0x000fc600000000ff */
[----:B----4-:R-:W-:Y:S01]  /*1640*/  FADD R13, R16, R9 ;  /* 0x00000009100d7221 */ /* 0x010fe20000000000 */
[----:B------:R-:W-:Y:S02]  /*1650*/  F2FP.F16.F32.PACK_AB R7, R11, R10 ;  /* 0x0000000a0b07723e */ /* 0x000fe400000000ff */
[----:B------:R-:W-:Y:S02]  /*1660*/  F2FP.F16.F32.PACK_AB R9, R43, R14 ;  /* 0x0000000e2b09723e */ /* 0x000fe400000000ff */
[----:B------:R1:W0:Y:S01]  /*1670*/  SHFL.BFLY PT, R12, R13, 0x10, 0x1f ;  /* 0x0e001f000d0c7f89 */ /* 0x00022200000e0000 */
[----:B------:R-:W-:Y:S01]  /*1680*/  F2FP.F16.F32.PACK_AB R10, R18, R15 ;  /* 0x0000000f120a723e */ /* 0x000fe200000000ff */
[----:B------:R-:W-:Y:S01]  /*1690*/  FADD R14, -R22, -INF ;  /* 0xff800000160e7421 */ /* 0x000fe20000000100 */
[----:B------:R-:W-:Y:S01]  /*16a0*/  F2FP.F16.F32.PACK_AB R11, R16, R17 ;  /* 0x00000011100b723e */ /* 0x000fe200000000ff */
[----:B--2---:R-:W-:Y:S06]  /*16b0*/  @!P2 BRA `(.L_x_9) ;  /* 0x000000000008a947 */ /* 0x004fec0003800000 */
[----:B------:R2:W-:Y:S01]  /*16c0*/  STTM.16dp32bit_t0_t15.x8 tmem[UR14+0x10], R4 ;  /* 0x00001004000079ed */ /* 0x0005e2000898000e */
[----:B------:R2:W-:Y:S02]  /*16d0*/  STTM.16dp32bit_t16_t31.x8 tmem[UR14+0x18], R4 ;  /* 0x00001804000079ed */ /* 0x0005e400089a000e */
.L_x_9:
[----:B-----5:R3:W-:Y:S01]  /*16e0*/  STS.U16 [R21+UR13+0x800], R42 ;  /* 0x0008002a15007988 */ /* 0x0207e2000800040d */
[----:B------:R-:W-:Y:S01]  /*16f0*/  FMUL R14, R14, 1.4426950216293334961 ;  /* 0x3fb8aa3b0e0e7820 */ /* 0x000fe20000400000 */
[----:B------:R-:W-:Y:S02]  /*1700*/  UIADD3 UR16, UPT, UPT, UR16, -0x20, URZ ;  /* 0xffffffe010107890 */ /* 0x000fe4000fffe0ff */
[----:B------:R3:W-:Y:S03]  /*1710*/  STS.U16 [R21+UR13+0xa00], R24 ;  /* 0x000a001815007988 */ /* 0x0007e6000800040d */
[----:B------:R-:W4:Y:S01]  /*1720*/  MUFU.EX2 R14, R14 ;  /* 0x0000000e000e7308 */ /* 0x000f220000000800 */
[----:B------:R3:W-:Y:S04]  /*1730*/  STS.U16 [R2+UR13+0x900], R25 ;  /* 0x0009001902007988 */ /* 0x0007e8000800040d */
[----:B------:R3:W-:Y:S01]  /*1740*/  STS.U16 [R2+UR13+0xb00], R23 ;  /* 0x000b001702007988 */ /* 0x0007e2000800040d */
[----:B------:R-:W1:Y:S02]  /*1750*/  FENCE.VIEW.ASYNC.T ;  /* 0x00000000000073c6 */ /* 0x000e640000000200 */
[----:B-1----:R-:W-:Y:S06]  /*1760*/  BAR.SYNC.DEFER_BLOCKING 0x0 ;  /* 0x0000000000007b1d */ /* 0x002fec0000010000 */
[----:B--2---:R-:W1:Y:S01]  /*1770*/  LDTM.16dp32bit_t0_t15.x8 R4, tmem[UR14] ;  /* 0x0000000e000479ee */ /* 0x004e620008980000 */
[----:B------:R-:W2:Y:S01]  /*1780*/  LDTM.16dp32bit_t16_t31.x8 R4, tmem[UR14+0x8] ;  /* 0x0000080e000479ee */ /* 0x000ea200089a0000 */
[----:B------:R-:W-:Y:S01]  /*1790*/  NOP ;  /* 0x0000000000007918 */ /* 0x000fe20000000000 */
[----:B---34-:R-:W-:Y:S05]  /*17a0*/  @!P2 BRA `(.L_x_10) ;  /* 0x000000000028a947 */ /* 0x018fea0003800000 */
[C---:B-12---:R-:W-:Y:S01]  /*17b0*/  FMUL R4, R14.reuse, R4 ;  /* 0x000000040e047220 */ /* 0x046fe20000400000 */
[C---:B------:R-:W-:Y:S01]  /*17c0*/  FMUL R5, R14.reuse, R5 ;  /* 0x000000050e057220 */ /* 0x040fe20000400000 */
[C---:B------:R-:W-:Y:S01]  /*17d0*/  FMUL R6, R14.reuse, R6 ;  /* 0x000000060e067220 */ /* 0x040fe20000400000 */
[C---:B------:R-:W-:Y:S01]  /*17e0*/  FMUL R7, R14.reuse, R7 ;  /* 0x000000070e077220 */ /* 0x040fe20000400000 */
[C---:B------:R-:W-:Y:S01]  /*17f0*/  FMUL R8, R14.reuse, R8 ;  /* 0x000000080e087220 */ /* 0x040fe20000400000 */
[C---:B------:R-:W-:Y:S01]  /*1800*/  FMUL R9, R14.reuse, R9 ;  /* 0x000000090e097220 */ /* 0x040fe20000400000 */
[C---:B------:R-:W-:Y:S01]  /*1810*/  FMUL R10, R14.reuse, R10 ;  /* 0x0000000a0e0a7220 */ /* 0x040fe20000400000 */
[----:B------:R-:W-:-:S04]  /*1820*/  FMUL R11, R14, R11 ;  /* 0x0000000b0e0b7220 */ /* 0x000fc80000400000 */
[----:B------:R3:W-:Y:S01]  /*1830*/  STTM.16dp32bit_t0_t15.x8 tmem[UR14], R4 ;  /* 0x00000004000079ed */ /* 0x0007e2000898000e */
[----:B------:R3:W-:Y:S02]  /*1840*/  STTM.16dp32bit_t16_t31.x8 tmem[UR14+0x8], R4 ;  /* 0x00000804000079ed */ /* 0x0007e400089a000e */
.L_x_10:
[----:B--2---:R-:W2:Y:S02]  /*1850*/  FENCE.VIEW.ASYNC.T ;  /* 0x00000000000073c6 */ /* 0x004ea40000000200 */
[----:B--2---:R-:W-:Y:S01]  /*1860*/  BAR.SYNC.DEFER_BLOCKING 0x0 ;  /* 0x0000000000007b1d */ /* 0x004fe20000010000 */
[----:B0-----:R-:W-:Y:S01]  /*1870*/  FADD R13, R13, R12 ;  /* 0x0000000c0d0d7221 */ /* 0x001fe20000000000 */
[----:B------:R-:W-:Y:S02]  /*1880*/  UISETP.GE.AND UP1, UPT, UR16, 0x1, UPT ;  /* 0x000000011000788c */ /* 0x000fe4000bf26270 */
[----:B------:R-:W-:Y:S01]  /*1890*/  UIADD3 UR17, UPT, UPT, UR12, 0x10, URZ ;  /* 0x000000100c117890 */ /* 0x000fe2000fffe0ff */
[----:B------:R-:W-:Y:S01]  /*18a0*/  FADD R13, R14, R13 ;  /* 0x0000000d0e0d7221 */ /* 0x000fe20000000000 */
[----:B------:R0:W-:Y:S06]  /*18b0*/  MEMBAR.ALL.CTA ;  /* 0x0000000000007992 */ /* 0x0001ec0000008000 */
[----:B0-----:R-:W0:Y:S02]  /*18c0*/  FENCE.VIEW.ASYNC.S ;  /* 0x00000000000073c6 */ /* 0x001e240000000000 */
[----:B0-----:R-:W-:Y:S06]  /*18d0*/  BAR.SYNC.DEFER_BLOCKING 0x0 ;  /* 0x0000000000007b1d */ /* 0x001fec0000010000 */
[----:B------:R-:W-:Y:S05]  /*18e0*/  @!P3 BRA `(.L_x_11) ;  /* 0x000000000050b947 */ /* 0x000fea0003800000 */
[----:B------:R-:W-:Y:S01]  /*18f0*/  UIADD3 UR4, UPT, UPT, UR13, 0x800, URZ ;  /* 0x000008000d047890 */ /* 0x000fe2000fffe0ff */
[----:B------:R-:W-:Y:S01]  /*1900*/  UMOV UR10, 0xfffffffe ;  /* 0xfffffffe000a7882 */ /* 0x000fe20000000000 */
[----:B------:R-:W-:Y:S02]  /*1910*/  UMOV UR11, 0x7fffbfdf ;  /* 0x7fffbfdf000b7882 */ /* 0x000fe40000000000 */
[----:B------:R-:W-:Y:S01]  /*1920*/  USHF.R.U32.HI UR4, URZ, 0x4, UR4 ;  /* 0x00000004ff047899 */ /* 0x000fe20008011604 */
[----:B------:R-:W-:Y:S01]  /*1930*/  UMOV UR7, URZ ;  /* 0x000000ff00077c82 */ /* 0x000fe20008000000 */
[----:B------:R-:W-:Y:S02]  /*1940*/  UIADD3 UR18, UPT, UPT, UR12, 0x18, URZ ;  /* 0x000000180c127890 */ /* 0x000fe4000fffe0ff */
[----:B------:R-:W-:Y:S01]  /*1950*/  USGXT.U32 UR6, UR4, 0xe ;  /* 0x0000000e0406789a */ /* 0x000fe20008000000 */
[----:B------:R-:W-:Y:S01]  /*1960*/  UMOV UR22, 0x0 ;  /* 0x0000000000167882 */ /* 0x000fe20000000000 */
[----:B------:R-:W-:-:S02]  /*1970*/  UMOV UR23, 0x4040010 ;  /* 0x0404001000177882 */ /* 0x000fc40000000000 */
[----:B------:R-:W-:Y:S01]  /*1980*/  UIADD3.64 UR10, UPT, UPT, UR6, -UR10, URZ ;  /* 0x8000000a060a7297 */ /* 0x000fe2000fffe0ff */
[----:B------:R-:W-:Y:S01]  /*1990*/  UMOV UR4, UR15 ;  /* 0x0000000f00047c82 */ /* 0x000fe20008000000 */
[----:B------:R-:W-:Y:S01]  /*19a0*/  UMOV UR5, URZ ;  /* 0x000000ff00057c82 */ /* 0x000fe20008000000 */
[----:B------:R-:W-:Y:S01]  /*19b0*/  UMOV UR7, 0x80004020 ;  /* 0x8000402000077882 */ /* 0x000fe20000000000 */
[----:B------:R-:W-:Y:S01]  /*19c0*/  UMOV UR28, 0x0 ;  /* 0x00000000001c7882 */ /* 0x000fe20000000000 */
[----:B------:R-:W-:Y:S01]  /*19d0*/  UMOV UR29, 0x4040010 ;  /* 0x04040010001d7882 */ /* 0x000fe20000000000 */
[----:B------:R-:W-:Y:S01]  /*19e0*/  UMOV UR4, UR4 ;  /* 0x0000000400047c82 */ /* 0x000fe20008000000 */
[----:B------:R0:W-:Y:S02]  /*19f0*/  UTCHMMA tmem[UR17], gdesc[UR6], tmem[UR12], tmem[UR22], idesc[UR23], UPT ;  /* 0x00ff1606110079ea */ /* 0x0001e4000b80000c */
[----:B------:R0:W-:Y:S01]  /*1a00*/  UTCHMMA tmem[UR18], gdesc[UR10], tmem[UR12], tmem[UR28], idesc[UR29], UPT ;  /* 0x00ff1c0a120079ea */ /* 0x0001e2000b80000c */
[----:B------:R0:W-:Y:S01]  /*1a10*/  UTCBAR [UR4], URZ ;  /* 0x000000ff040073e9 */ /* 0x0001e200080000ff */
[----:B------:R-:W-:Y:S01]  /*1a20*/  NOP ;  /* 0x0000000000007918 */ /* 0x000fe20000000000 */
.L_x_11:
[----:B------:R-:W-:Y:S01]  /*1a30*/  FSEL R22, R22, -INF , P2 ;  /* 0xff80000016167808 */ /* 0x000fe20001000000 */
[----:B0-----:R-:W-:Y:S01]  /*1a40*/  UMOV UR6, URZ ;  /* 0x000000ff00067c82 */ /* 0x001fe20008000000 */
[----:B------:R-:W-:Y:S01]  /*1a50*/  FSEL R23, R13, 1, P2 ;  /* 0x3f8000000d177808 */ /* 0x000fe20001000000 */
[----:B------:R-:W-:Y:S06]  /*1a60*/  BRA.U !UP1, `(.L_x_12) ;  /* 0x0000000d09a87547 */ /* 0x000fec000b800000 */
[----:B------:R-:W-:Y:S01]  /*1a70*/  UIADD3 UR4, UPT, UPT, UR13, 0x1000, URZ ;  /* 0x000010000d047890 */ /* 0x000fe2000fffe0ff */
[----:B------:R-:W-:Y:S01]  /*1a80*/  SHF.L.U32 R25, R3, 0x5, RZ ;  /* 0x0000000503197819 */ /* 0x000fe200000006ff */
[----:B------:R-:W-:Y:S01]  /*1a90*/  USHF.L.U32 UR27, UR27, 0x5, URZ ;  /* 0x000000051b1b7899 */ /* 0x000fe200080006ff */
[----:B------:R-:W-:Y:S01]  /*1aa0*/  HFMA2 R42, -RZ, RZ, 0, 0 ;  /* 0x00000000ff2a7431 */ /* 0x000fe200000001ff */
[----:B------:R-:W-:Y:S01]  /*1ab0*/  USHF.R.U32.HI UR4, URZ, 0x4, UR4 ;  /* 0x00000004ff047899 */ /* 0x000fe20008011604 */
[----:B------:R-:W-:Y:S01]  /*1ac0*/  IMAD.MOV.U32 R43, RZ, RZ, R22 ;  /* 0x000000ffff2b7224 */ /* 0x000fe200078e0016 */
[----:B------:R-:W-:Y:S01]  /*1ad0*/  USHF.R.U32.HI UR29, URZ, 0x4, UR13 ;  /* 0x00000004ff1d7899 */ /* 0x000fe2000801160d */
[----:B------:R-:W-:Y:S01]  /*1ae0*/  MOV R24, R25 ;  /* 0x0000001900187202 */ /* 0x000fe20000000f00 */
[----:B------:R-:W-:Y:S01]  /*1af0*/  USHF.R.U32.HI UR26, URZ, 0x4, UR8 ;  /* 0x00000004ff1a7899 */ /* 0x000fe20008011608 */
[----:B------:R-:W-:Y:S01]  /*1b00*/  IMAD.U32 R3, RZ, RZ, UR27 ;  /* 0x0000001bff037e24 */ /* 0x000fe2000f8e00ff */
[----:B------:R-:W-:Y:S01]  /*1b10*/  USGXT.U32 UR4, UR4, 0xe ;  /* 0x0000000e0404789a */ /* 0x000fe20008000000 */
[----:B------:R-:W-:Y:S01]  /*1b20*/  UMOV UR18, 0xfffffffe ;  /* 0xfffffffe00127882 */ /* 0x000fe20000000000 */
[----:B------:R-:W-:Y:S01]  /*1b30*/  UMOV UR19, 0x7fffbfdf ;  /* 0x7fffbfdf00137882 */ /* 0x000fe20000000000 */
[----:B------:R-:W-:Y:S01]  /*1b40*/  UMOV UR5, URZ ;  /* 0x000000ff00057c82 */ /* 0x000fe20008000000 */
[----:B------:R-:W-:Y:S01]  /*1b50*/  UISETP.NE.U32.AND UP1, UPT, UR20, URZ, UPT ;  /* 0x000000ff1400728c */ /* 0x000fe2000bf25070 */
[----:B------:R-:W0:Y:S01]  /*1b60*/  LDCU UR31, c[0x0][0x3a8] ;  /* 0x00007500ff1f77ac */ /* 0x000e220008000800 */
[----:B------:R-:W-:-:S02]  /*1b70*/  USGXT.U32 UR29, UR29, 0xe ;  /* 0x0000000e1d1d789a */ /* 0x000fc40008000000 */
[----:B------:R-:W-:Y:S02]  /*1b80*/  USGXT.U32 UR26, UR26, 0xe ;  /* 0x0000000e1a1a789a */ /* 0x000fe40008000000 */
[----:B------:R-:W-:Y:S01]  /*1b90*/  UIADD3.64 UR18, UPT, UPT, UR4, -UR18, URZ ;  /* 0x8000001204127297 */ /* 0x000fe2000fffe0ff */
[----:B------:R-:W-:Y:S01]  /*1ba0*/  UMOV UR28, 0x1 ;  /* 0x00000001001c7882 */ /* 0x000fe20000000000 */
[----:B------:R-:W-:Y:S01]  /*1bb0*/  UMOV UR7, URZ ;  /* 0x000000ff00077c82 */ /* 0x000fe20008000000 */
[----:B------:R-:W-:-:S09]  /*1bc0*/  UMOV UR8, URZ ;  /* 0x000000ff00087c82 */ /* 0x000fd20008000000 */
.L_x_17:
[----:B-123--:R-:W-:-:S04]  /*1bd0*/  IMAD.WIDE R10, R24, 0x2, R32 ;  /* 0x00000002180a7825 */ /* 0x00efc800078e0220 */
[C---:B------:R-:W-:Y:S02]  /*1be0*/  IMAD.WIDE R8, R24.reuse, 0x2, R30 ;  /* 0x0000000218087825 */ /* 0x040fe400078e021e */
[----:B------:R-:W2:Y:S02]  /*1bf0*/  LDG.E.U16 R10, desc[UR24][R10.64] ;  /* 0x000000180a0a7981 */ /* 0x000ea4000c1e1500 */
[C---:B------:R-:W-:Y:S02]  /*1c00*/  IMAD.WIDE R6, R24.reuse, 0x2, R28 ;  /* 0x0000000218067825 */ /* 0x040fe400078e021c */
[----:B------:R-:W3:Y:S02]  /*1c10*/  LDG.E.U16 R8, desc[UR24][R8.64] ;  /* 0x0000001808087981 */ /* 0x000ee4000c1e1500 */
[----:B------:R-:W-:Y:S02]  /*1c20*/  IMAD.WIDE R4, R24, 0x2, R26 ;  /* 0x0000000218047825 */ /* 0x000fe400078e021a */
[----:B------:R-:W4:Y:S04]  /*1c30*/  LDG.E.U16 R6, desc[UR24][R6.64] ;  /* 0x0000001806067981 */ /* 0x000f28000c1e1500 */
[----:B------:R-:W5:Y:S01]  /*1c40*/  LDG.E.U16 R4, desc[UR24][R4.64] ;  /* 0x0000001804047981 */ /* 0x000f62000c1e1500 */
[----:B------:R-:W-:-:S02]  /*1c50*/  UMOV UR10, 0x1 ;  /* 0x00000001000a7882 */ /* 0x000fc40000000000 */
[----:B------:R-:W-:-:S04]  /*1c60*/  @!UP0 UIADD3 UR10, UPT, UPT, -UR10, 0x100000, URZ ;  /* 0x001000000a0a8890 */ /* 0x000fc8000fffe1ff */
[----:B------:R-:W-:Y:S02]  /*1c70*/  @!UP0 USHF.L.U32 UR11, UR10, 0xb, URZ ;  /* 0x0000000b0a0b8899 */ /* 0x000fe400080006ff */
[----:B------:R-:W-:Y:S01]  /*1c80*/  @!UP0 USHF.L.U32 UR10, UR10, 0x1, URZ ;  /* 0x000000010a0a8899 */ /* 0x000fe200080006ff */
[----:B------:R-:W-:Y:S01]  /*1c90*/  VOTEU.ALL UP2, P1 ;  /* 0x0000000000ff7886 */ /* 0x000fe20000840000 */
[----:B--2---:R1:W-:Y:S04]  /*1ca0*/  STS.U16 [R21+UR13+0xc00], R10 ;  /* 0x000c000a15007988 */ /* 0x0043e8000800040d */
[----:B---3--:R1:W-:Y:S04]  /*1cb0*/  STS.U16 [R21+UR13+0xd00], R8 ;  /* 0x000d000815007988 */ /* 0x0083e8000800040d */
[----:B----4-:R1:W-:Y:S04]  /*1cc0*/  STS.U16 [R21+UR13+0xe00], R6 ;  /* 0x000e000615007988 */ /* 0x0103e8000800040d */
[----:B-----5:R1:W-:Y:S01]  /*1cd0*/  STS.U16 [R21+UR13+0xf00], R4 ;  /* 0x000f000415007988 */ /* 0x0203e2000800040d */
[----:B------:R2:W-:Y:S06]  /*1ce0*/  MEMBAR.ALL.CTA ;  /* 0x0000000000007992 */ /* 0x0005ec0000008000 */
[----:B--2---:R-:W-:Y:S04]  /*1cf0*/  FENCE.VIEW.ASYNC.S ;  /* 0x00000000000073c6 */ /* 0x004fe80000000000 */
[----:B------:R-:W2:Y:S02]  /*1d00*/  FENCE.VIEW.ASYNC.S ;  /* 0x00000000000073c6 */ /* 0x000ea40000000000 */
[----:B--2---:R1:W2:Y:S02]  /*1d10*/  @!UP2 SYNCS.EXCH.64 URZ, [UR13+0x1410], UR10 ;  /* 0x0014100a0dffa5b2 */ /* 0x0042a40008000100 */
[----:B--2---:R-:W-:Y:S06]  /*1d20*/  BAR.SYNC.DEFER_BLOCKING 0x0 ;  /* 0x0000000000007b1d */ /* 0x004fec0000010000 */
[----:B-1----:R-:W-:Y:S05]  /*1d30*/  BRA.U UP1, `(.L_x_13) ;  /* 0x0000000101307547 */ /* 0x002fea000b800000 */
[----:B------:R-:W-:Y:S01]  /*1d40*/  UIADD3 UR10, UPT, UPT, UR13, 0x1410, URZ ;  /* 0x000014100d0a7890 */ /* 0x000fe2000fffe0ff */
[----:B------:R-:W-:Y:S01]  /*1d50*/  UMOV UR11, URZ ;  /* 0x000000ff000b7c82 */ /* 0x000fe20008000000 */
[----:B------:R-:W-:Y:S01]  /*1d60*/  UMOV UR22, UR29 ;  /* 0x0000001d00167c82 */ /* 0x000fe20008000000 */
[----:B------:R-:W-:Y:S01]  /*1d70*/  UMOV UR23, 0x40004040 ;  /* 0x4000404000177882 */ /* 0x000fe20000000000 */
[----:B------:R-:W-:Y:S01]  /*1d80*/  UMOV UR20, UR26 ;  /* 0x0000001a00147c82 */ /* 0x000fe20008000000 */
[----:B------:R-:W-:Y:S01]  /*1d90*/  UMOV UR21, 0xc0004010 ;  /* 0xc000401000157882 */ /* 0x000fe20000000000 */
[----:B------:R-:W-:Y:S01]  /*1da0*/  UMOV UR32, 0x0 ;  /* 0x0000000000207882 */ /* 0x000fe20000000000 */
[----:B------:R-:W-:Y:S01]  /*1db0*/  UMOV UR33, 0x4088010 ;  /* 0x0408801000217882 */ /* 0x000fe20000000000 */
[----:B------:R-:W-:Y:S01]  /*1dc0*/  UMOV UR10, UR10 ;  /* 0x0000000a000a7c82 */ /* 0x000fe20008000000 */
[----:B------:R1:W-:Y:S01]  /*1dd0*/  UTCHMMA gdesc[UR22], gdesc[UR20], tmem[UR30], tmem[UR32], idesc[UR33], !UPT ;  /* 0x00ff2014160075ea */ /* 0x0003e2000f80001e */
[----:B------:R1:W-:Y:S01]  /*1de0*/  UTCBAR [UR10], URZ ;  /* 0x000000ff0a0073e9 */ /* 0x0003e200080000ff */
[----:B------:R-:W-:-:S02]  /*1df0*/  NOP ;  /* 0x0000000000007918 */ /* 0x000fc40000000000 */
.L_x_13:
[----:B------:R-:W2:Y:S02]  /*1e00*/  SYNCS.PHASECHK.TRANS64.TRYWAIT P2, [UR13+0x1410], RZ ;  /* 0x001410ffff0075a7 */ /* 0x000ea4000804110d */
[----:B--2---:R-:W-:Y:S05]  /*1e10*/  @!P2 BRA `(.L_x_14) ;  /* 0x00000018001ca947 */ /* 0x004fea0003800000 */
.L_x_23:
[----:B------:R-:W-:Y:S06]  /*1e20*/  BAR.SYNC.DEFER_BLOCKING 0x0 ;  /* 0x0000000000007b1d */ /* 0x000fec0000010000 */
[----:B------:R-:W-:Y:S01]  /*1e30*/  LDTM.16dp32bit_t0_t15.x16 R4, tmem[UR14+0x100000] ;  /* 0x1000000e000479ee */ /* 0x000fe20008a00000 */
[----:B------:R-:W2:Y:S01]  /*1e40*/  LDTM.16dp32bit_t16_t31.x16 R4, tmem[UR14+0x100010] ;  /* 0x1000100e000479ee */ /* 0x000ea20008a20000 */
[----:B------:R-:W3:Y:S01]  /*1e50*/  @!P1 SYNCS.CCTL.IV [UR13+0x1410] ;  /* 0x00141000ff0099b1 */ /* 0x000ee2000800000d */
[----:B------:R-:W-:Y:S01]  /*1e60*/  NOP ;  /* 0x0000000000007918 */ /* 0x000fe20000000000 */
[----:B0-2---:R-:W-:Y:S01]  /*1e70*/  FMUL R22, R4, UR31 ;  /* 0x0000001f04167c20 */ /* 0x005fe20008400000 */
[----:B------:R-:W-:Y:S01]  /*1e80*/  FMUL R45, R5, UR31 ;  /* 0x0000001f052d7c20 */ /* 0x000fe20008400000 */
[----:B------:R-:W-:-:S05]  /*1e90*/  FMUL R44, R6, UR31 ;  /* 0x0000001f062c7c20 */ /* 0x000fca0008400000 */
[----:B------:R-:W-:Y:S01]  /*1ea0*/  FMNMX3 R44, R22, R45, R44, !PT ;  /* 0x0000002d162c7276 */ /* 0x000fe2000780002c */
        /* <DEDUP_REMOVED lines=18> */
[----:B------:R-:W-:-:S05]  /*1fd0*/  FMUL R45, R19, UR31 ;  /* 0x0000001f132d7c20 */ /* 0x000fca0008400000 */
[----:B------:R-:W-:-:S05]  /*1fe0*/  FMNMX R44, R45, R22, !PT ;  /* 0x000000162d2c7209 */ /* 0x000fca0007800000 */
[----:B------:R-:W0:Y:S02]  /*1ff0*/  SHFL.BFLY PT, R22, R44, 0x10, 0x1f ;  /* 0x0e001f002c167f89 */ /* 0x000e2400000e0000 */
[----:B0-----:R-:W-:-:S05]  /*2000*/  FMNMX3 R22, R44, R22, R43, !PT ;  /* 0x000000162c167276 */ /* 0x001fca000780002b */
[--C-:B------:R-:W-:Y:S01]  /*2010*/  FFMA R4, R4, UR31, -R22.reuse ;  /* 0x0000001f04047c23 */ /* 0x100fe20008000816 */
[--C-:B------:R-:W-:Y:S01]  /*2020*/  FFMA R5, R5, UR31, -R22.reuse ;  /* 0x0000001f05057c23 */ /* 0x100fe20008000816 */
[--C-:B------:R-:W-:Y:S01]  /*2030*/  FFMA R6, R6, UR31, -R22.reuse ;  /* 0x0000001f06067c23 */ /* 0x100fe20008000816 */
[--C-:B------:R-:W-:Y:S01]  /*2040*/  FFMA R7, R7, UR31, -R22.reuse ;  /* 0x0000001f07077c23 */ /* 0x100fe20008000816 */
[----:B------:R-:W-:Y:S01]  /*2050*/  FMUL R4, R4, 1.4426950216293334961 ;  /* 0x3fb8aa3b04047820 */ /* 0x000fe20000400000 */
[----:B------:R-:W-:Y:S01]  /*2060*/  FMUL R45, R5, 1.4426950216293334961 ;  /* 0x3fb8aa3b052d7820 */ /* 0x000fe20000400000 */
[----:B------:R-:W-:Y:S01]  /*2070*/  FMUL R5, R6, 1.4426950216293334961 ;  /* 0x3fb8aa3b06057820 */ /* 0x000fe20000400000 */
[--C-:B------:R-:W-:Y:S01]  /*2080*/  FFMA R6, R8, UR31, -R22.reuse ;  /* 0x0000001f08067c23 */ /* 0x100fe20008000816 */
[----:B------:R-:W-:Y:S01]  /*2090*/  FMUL R44, R7, 1.4426950216293334961 ;  /* 0x3fb8aa3b072c7820 */ /* 0x000fe20000400000 */
[--C-:B------:R-:W-:Y:S01]  /*20a0*/  FFMA R9, R9, UR31, -R22.reuse ;  /* 0x0000001f09097c23 */ /* 0x100fe20008000816 */
[----:B------:R-:W-:Y:S01]  /*20b0*/  MUFU.EX2 R4, R4 ;  /* 0x0000000400047308 */ /* 0x000fe20000000800 */
[----:B------:R-:W-:Y:S01]  /*20c0*/  FMUL R6, R6, 1.4426950216293334961 ;  /* 0x3fb8aa3b06067820 */ /* 0x000fe20000400000 */
[--C-:B------:R-:W-:Y:S01]  /*20d0*/  FFMA R10, R10, UR31, -R22.reuse ;  /* 0x0000001f0a0a7c23 */ /* 0x100fe20008000816 */
[----:B------:R-:W-:Y:S01]  /*20e0*/  FMUL R9, R9, 1.4426950216293334961 ;  /* 0x3fb8aa3b09097820 */ /* 0x000fe20000400000 */
[--C-:B------:R-:W-:Y:S01]  /*20f0*/  FFMA R12, R12, UR31, -R22.reuse ;  /* 0x0000001f0c0c7c23 */ /* 0x100fe20008000816 */
[--C-:B------:R-:W-:Y:S01]  /*2100*/  FFMA R11, R11, UR31, -R22.reuse ;  /* 0x0000001f0b0b7c23 */ /* 0x100fe20008000816 */
[----:B------:R-:W-:Y:S01]  /*2110*/  FMUL R7, R10, 1.4426950216293334961 ;  /* 0x3fb8aa3b0a077820 */ /* 0x000fe20000400000 */
[--C-:B------:R-:W-:Y:S01]  /*2120*/  FFMA R13, R13, UR31, -R22.reuse ;  /* 0x0000001f0d0d7c23 */ /* 0x100fe20008000816 */
[----:B------:R-:W0:Y:S01]  /*2130*/  MUFU.EX2 R45, R45 ;  /* 0x0000002d002d7308 */ /* 0x000e220000000800 */
[----:B------:R-:W-:Y:S01]  /*2140*/  FMUL R10, R12, 1.4426950216293334961 ;  /* 0x3fb8aa3b0c0a7820 */ /* 0x000fe20000400000 */
[----:B------:R-:W-:Y:S01]  /*2150*/  FMUL R47, R11, 1.4426950216293334961 ;  /* 0x3fb8aa3b0b2f7820 */ /* 0x000fe20000400000 */
[----:B------:R-:W-:Y:S01]  /*2160*/  FMUL R46, R13, 1.4426950216293334961 ;  /* 0x3fb8aa3b0d2e7820 */ /* 0x000fe20000400000 */
[--C-:B------:R-:W-:Y:S01]  /*2170*/  FFMA R14, R14, UR31, -R22.reuse ;  /* 0x0000001f0e0e7c23 */ /* 0x100fe20008000816 */
[--C-:B------:R-:W-:Y:S01]  /*2180*/  FFMA R48, R15, UR31, -R22.reuse ;  /* 0x0000001f0f307c23 */ /* 0x100fe20008000816 */
[--C-:B------:R-:W-:Y:S01]  /*2190*/  FFMA R16, R16, UR31, -R22.reuse ;  /* 0x0000001f10107c23 */ /* 0x100fe20008000816 */
[--C-:B------:R-:W-:Y:S01]  /*21a0*/  FFMA R17, R17, UR31, -R22.reuse ;  /* 0x0000001f11117c23 */ /* 0x100fe20008000816 */
[----:B------:R-:W2:Y:S01]  /*21b0*/  MUFU.EX2 R5, R5 ;  /* 0x0000000500057308 */ /* 0x000ea20000000800 */
[----:B------:R-:W-:Y:S01]  /*21c0*/  FMUL R11, R14, 1.4426950216293334961 ;  /* 0x3fb8aa3b0e0b7820 */ /* 0x000fe20000400000 */
[----:B------:R-:W-:Y:S01]  /*21d0*/  FMUL R48, R48, 1.4426950216293334961 ;  /* 0x3fb8aa3b30307820 */ /* 0x000fe20000400000 */
[----:B------:R-:W-:Y:S01]  /*21e0*/  FMUL R16, R16, 1.4426950216293334961 ;  /* 0x3fb8aa3b10107820 */ /* 0x000fe20000400000 */
[----:B------:R-:W-:Y:S01]  /*21f0*/  FMUL R17, R17, 1.4426950216293334961 ;  /* 0x3fb8aa3b11117820 */ /* 0x000fe20000400000 */
[----:B------:R-:W-:-:S03]  /*2200*/  FFMA R19, R19, UR31, -R22 ;  /* 0x0000001f13137c23 */ /* 0x000fc60008000816 */
[----:B------:R-:W4:Y:S01]  /*2210*/  MUFU.EX2 R8, R44 ;  /* 0x0000002c00087308 */ /* 0x000f220000000800 */
[----:B0-----:R-:W-:Y:S01]  /*2220*/  FADD R12, R4, R45 ;  /* 0x0000002d040c7221 */ /* 0x001fe20000000000 */
[----:B------:R-:W-:-:S06]  /*2230*/  FMUL R19, R19, 1.4426950216293334961 ;  /* 0x3fb8aa3b13137820 */ /* 0x000fcc0000400000 */
[----:B------:R-:W0:Y:S01]  /*2240*/  MUFU.EX2 R6, R6 ;  /* 0x0000000600067308 */ /* 0x000e220000000800 */
[----:B--2---:R-:W-:-:S07]  /*2250*/  FADD R13, R5, R12 ;  /* 0x0000000c050d7221 */ /* 0x004fce0000000000 */
[----:B------:R-:W2:Y:S01]  /*2260*/  MUFU.EX2 R9, R9 ;  /* 0x0000000900097308 */ /* 0x000ea20000000800 */
[----:B----4-:R-:W-:-:S07]  /*2270*/  FADD R13, R8, R13 ;  /* 0x0000000d080d7221 */ /* 0x010fce0000000000 */
[----:B------:R-:W4:Y:S01]  /*2280*/  MUFU.EX2 R7, R7 ;  /* 0x0000000700077308 */ /* 0x000f220000000800 */
[----:B0-----:R-:W-:-:S07]  /*2290*/  FADD R12, R6, R13 ;  /* 0x0000000d060c7221 */ /* 0x001fce0000000000 */
[----:B------:R-:W0:Y:S01]  /*22a0*/  MUFU.EX2 R44, R47 ;  /* 0x0000002f002c7308 */ /* 0x000e220000000800 */
[----:B--2---:R-:W-:-:S07]  /*22b0*/  FADD R12, R9, R12 ;  /* 0x0000000c090c7221 */ /* 0x004fce0000000000 */
[----:B------:R-:W2:Y:S01]  /*22c0*/  MUFU.EX2 R10, R10 ;  /* 0x0000000a000a7308 */ /* 0x000ea20000000800 */
[----:B----4-:R-:W-:Y:S01]  /*22d0*/  FADD R13, R7, R12 ;  /* 0x0000000c070d7221 */ /* 0x010fe20000000000 */
[----:B------:R-:W-:-:S04]  /*22e0*/  FFMA R12, R18, UR31, -R22 ;  /* 0x0000001f120c7c23 */ /* 0x000fc80008000816 */
[----:B------:R-:W-:Y:S02]  /*22f0*/  FMUL R12, R12, 1.4426950216293334961 ;  /* 0x3fb8aa3b0c0c7820 */ /* 0x000fe40000400000 */
[----:B------:R-:W4:Y:S01]  /*2300*/  MUFU.EX2 R46, R46 ;  /* 0x0000002e002e7308 */ /* 0x000f220000000800 */
[----:B0-----:R-:W-:-:S07]  /*2310*/  FADD R13, R44, R13 ;  /* 0x0000000d2c0d7221 */ /* 0x001fce0000000000 */
[----:B------:R-:W0:Y:S01]  /*2320*/  MUFU.EX2 R11, R11 ;  /* 0x0000000b000b7308 */ /* 0x000e220000000800 */
[----:B--2---:R-:W-:-:S07]  /*2330*/  FADD R13, R10, R13 ;  /* 0x0000000d0a0d7221 */ /* 0x004fce0000000000 */
[----:B------:R-:W2:Y:S01]  /*2340*/  MUFU.EX2 R48, R48 ;  /* 0x0000003000307308 */ /* 0x000ea20000000800 */
[----:B----4-:R-:W-:-:S07]  /*2350*/  FADD R14, R46, R13 ;  /* 0x0000000d2e0e7221 */ /* 0x010fce0000000000 */
[----:B------:R-:W4:Y:S01]  /*2360*/  MUFU.EX2 R47, R16 ;  /* 0x00000010002f7308 */ /* 0x000f220000000800 */
[----:B0-----:R-:W-:-:S07]  /*2370*/  FADD R13, R11, R14 ;  /* 0x0000000e0b0d7221 */ /* 0x001fce0000000000 */
[----:B------:R-:W0:Y:S01]  /*2380*/  MUFU.EX2 R18, R17 ;  /* 0x0000001100127308 */ /* 0x000e220000000800 */
[----:B--2---:R-:W-:Y:S01]  /*2390*/  FADD R14, R48, R13 ;  /* 0x0000000d300e7221 */ /* 0x004fe20000000000 */
[----:B------:R-:W-:-:S04]  /*23a0*/  SHF.L.U32 R13, R42, 0x1f, RZ ;  /* 0x0000001f2a0d7819 */ /* 0x000fc800000006ff */
[----:B---3--:R-:W2:Y:S02]  /*23b0*/  SYNCS.PHASECHK.TRANS64.TRYWAIT P2, [UR15], R13 ;  /* 0x0000000dff0075a7 */ /* 0x008ea4000804110f */
[----:B------:R-:W3:Y:S01]  /*23c0*/  MUFU.EX2 R50, R12 ;  /* 0x0000000c00327308 */ /* 0x000ee20000000800 */
[----:B----4-:R-:W-:-:S07]  /*23d0*/  FADD R15, R47, R14 ;  /* 0x0000000e2f0f7221 */ /* 0x010fce0000000000 */
[----:B------:R-:W4:Y:S01]  /*23e0*/  MUFU.EX2 R19, R19 ;  /* 0x0000001300137308 */ /* 0x000f220000000800 */
[----:B0-----:R-:W-:-:S04]  /*23f0*/  FADD R15, R18, R15 ;  /* 0x0000000f120f7221 */ /* 0x001fc80000000000 */
[----:B---3--:R-:W-:-:S04]  /*2400*/  FADD R12, R50, R15 ;  /* 0x0000000f320c7221 */ /* 0x008fc80000000000 */
[----:B----4-:R-:W-:-:S05]  /*2410*/  FADD R12, R19, R12 ;  /* 0x0000000c130c7221 */ /* 0x010fca0000000000 */
[----:B------:R-:W0:Y:S02]  /*2420*/  SHFL.BFLY PT, R15, R12, 0x10, 0x1f ;  /* 0x0e001f000c0f7f89 */ /* 0x000e2400000e0000 */
[----:B0-----:R-:W-:Y:S01]  /*2430*/  FADD R42, R12, R15 ;  /* 0x0000000f0c2a7221 */ /* 0x001fe20000000000 */
[----:B--2---:R-:W-:Y:S06]  /*2440*/  @!P2 BRA `(.L_x_15) ;  /* 0x00000010009ca947 */ /* 0x004fec0003800000 */
.L_x_24:
[----:B------:R-:W-:Y:S01]  /*2450*/  F2FP.F16.F32.PACK_AB R13, R8, R5 ;  /* 0x00000005080d723e */ /* 0x000fe200000000ff */
[----:B------:R-:W-:Y:S01]  /*2460*/  IMAD.WIDE R52, R3, 0x2, R36 ;  /* 0x0000000203347825 */ /* 0x000fe200078e0224 */
[----:B------:R-:W-:Y:S02]  /*2470*/  F2FP.F16.F32.PACK_AB R14, R9, R6 ;  /* 0x00000006090e723e */ /* 0x000fe400000000ff */
[----:B------:R-:W-:Y:S01]  /*2480*/  F2FP.F16.F32.PACK_AB R12, R45, R4 ;  /* 0x000000042d0c723e */ /* 0x000fe200000000ff */
[C---:B------:R-:W-:Y:S01]  /*2490*/  IMAD.WIDE R8, R3.reuse, 0x2, R40 ;  /* 0x0000000203087825 */ /* 0x040fe200078e0228 */
[----:B------:R-:W-:Y:S02]  /*24a0*/  F2FP.F16.F32.PACK_AB R15, R44, R7 ;  /* 0x000000072c0f723e */ /* 0x000fe400000000ff */
[----:B------:R-:W-:Y:S01]  /*24b0*/  F2FP.F16.F32.PACK_AB R16, R46, R10 ;  /* 0x0000000a2e10723e */ /* 0x000fe200000000ff */
[C---:B------:R-:W-:Y:S01]  /*24c0*/  IMAD.WIDE R6, R3.reuse, 0x2, R38 ;  /* 0x0000000203067825 */ /* 0x040fe200078e0226 */
[----:B------:R-:W2:Y:S03]  /*24d0*/  LDG.E.U16 R46, desc[UR24][R8.64] ;  /* 0x00000018082e7981 */ /* 0x000ea6000c1e1500 */
[----:B------:R-:W-:Y:S01]  /*24e0*/  IMAD.WIDE R4, R3, 0x2, R34 ;  /* 0x0000000203047825 */ /* 0x000fe200078e0222 */
[----:B------:R-:W3:Y:S04]  /*24f0*/  LDG.E.U16 R44, desc[UR24][R52.64] ;  /* 0x00000018342c7981 */ /* 0x000ee8000c1e1500 */
[----:B------:R-:W4:Y:S04]  /*2500*/  LDG.E.U16 R45, desc[UR24][R6.64] ;  /* 0x00000018062d7981 */ /* 0x000f28000c1e1500 */
[----:B------:R-:W5:Y:S01]  /*2510*/  LDG.E.U16 R49, desc[UR24][R4.64] ;  /* 0x0000001804317981 */ /* 0x000f62000c1e1500 */
[----:B------:R-:W-:Y:S01]  /*2520*/  F2FP.F16.F32.PACK_AB R17, R48, R11 ;  /* 0x0000000b3011723e */ /* 0x000fe200000000ff */
[----:B------:R-:W-:Y:S01]  /*2530*/  FADD R43, -R22, R43 ;  /* 0x0000002b162b7221 */ /* 0x000fe20000000100 */
[----:B------:R-:W-:Y:S01]  /*2540*/  F2FP.F16.F32.PACK_AB R18, R18, R47 ;  /* 0x0000002f1212723e */ /* 0x000fe200000000ff */
[----:B------:R-:W-:Y:S01]  /*2550*/  ULEA UR15, UR28, UR13, 0x3 ;  /* 0x0000000d1c0f7291 */ /* 0x000fe2000f8e18ff */
[----:B------:R-:W-:Y:S01]  /*2560*/  F2FP.F16.F32.PACK_AB R19, R19, R50 ;  /* 0x000000321313723e */ /* 0x000fe200000000ff */
[----:B------:R-:W-:Y:S01]  /*2570*/  FMUL R43, R43, 1.4426950216293334961 ;  /* 0x3fb8aa3b2b2b7820 */ /* 0x000fe20000400000 */
[----:B------:R-:W-:Y:S01]  /*2580*/  UMOV UR6, UR7 ;  /* 0x0000000700067c82 */ /* 0x000fe20008000000 */
[----:B------:R-:W-:Y:S01]  /*2590*/  UIADD3 UR15, UPT, UPT, UR15, 0x1400, URZ ;  /* 0x000014000f0f7890 */ /* 0x000fe2000fffe0ff */
[----:B------:R-:W-:Y:S01]  /*25a0*/  STTM.16dp32bit_t0_t15.x8 tmem[UR14+0x10], R12 ;  /* 0x0000100c000079ed */ /* 0x000fe2000898000e */
[----:B------:R-:W-:Y:S02]  /*25b0*/  STTM.16dp32bit_t16_t31.x8 tmem[UR14+0x18], R12 ;  /* 0x0000180c000079ed */ /* 0x000fe400089a000e */
[----:B------:R-:W0:Y:S01]  /*25c0*/  MUFU.EX2 R43, R43 ;  /* 0x0000002b002b7308 */ /* 0x000e220000000800 */
[----:B--2---:R2:W-:Y:S04]  /*25d0*/  STS.U16 [R21+UR13+0x1000], R46 ;  /* 0x0010002e15007988 */ /* 0x0045e8000800040d */
[----:B---3--:R2:W-:Y:S04]  /*25e0*/  STS.U16 [R21+UR13+0x1200], R44 ;  /* 0x0012002c15007988 */ /* 0x0085e8000800040d */
[----:B----4-:R2:W-:Y:S04]  /*25f0*/  STS.U16 [R2+UR13+0x1100], R45 ;  /* 0x0011002d02007988 */ /* 0x0105e8000800040d */
[----:B-----5:R2:W-:Y:S01]  /*2600*/  STS.U16 [R2+UR13+0x1300], R49 ;  /* 0x0013003102007988 */ /* 0x0205e2000800040d */
[----:B------:R-:W3:Y:S02]  /*2610*/  FENCE.VIEW.ASYNC.T ;  /* 0x00000000000073c6 */ /* 0x000ee40000000200 */
[----:B---3--:R-:W-:Y:S06]  /*2620*/  BAR.SYNC.DEFER_BLOCKING 0x0 ;  /* 0x0000000000007b1d */ /* 0x008fec0000010000 */
[----:B------:R-:W-:Y:S01]  /*2630*/  LDTM.16dp32bit_t0_t15.x8 R4, tmem[UR14] ;  /* 0x0000000e000479ee */ /* 0x000fe20008980000 */
[----:B------:R-:W0:Y:S01]  /*2640*/  LDTM.16dp32bit_t16_t31.x8 R4, tmem[UR14+0x8] ;  /* 0x0000080e000479ee */ /* 0x000e2200089a0000 */
[----:B------:R-:W-:Y:S01]  /*2650*/  NOP ;  /* 0x0000000000007918 */ /* 0x000fe20000000000 */
[C---:B0-----:R-:W-:Y:S01]  /*2660*/  FMUL R4, R43.reuse, R4 ;  /* 0x000000042b047220 */ /* 0x041fe20000400000 */
        /* <DEDUP_REMOVED lines=8> */
[----:B------:R2:W-:Y:S01]  /*26f0*/  STTM.16dp32bit_t16_t31.x8 tmem[UR14+0x8], R4 ;  /* 0x00000804000079ed */ /* 0x0005e200089a000e */
[----:B------:R-:W0:Y:S02]  /*2700*/  FENCE.VIEW.ASYNC.T ;  /* 0x00000000000073c6 */ /* 0x000e240000000200 */
[----:B0-----:R-:W-:Y:S06]  /*2710*/  BAR.SYNC.DEFER_BLOCKING 0x0 ;  /* 0x0000000000007b1d */ /* 0x001fec0000010000 */
[----:B------:R0:W-:Y:S06]  /*2720*/  MEMBAR.ALL.CTA ;  /* 0x0000000000007992 */ /* 0x0001ec0000008000 */
[----:B0-----:R-:W0:Y:S02]  /*2730*/  FENCE.VIEW.ASYNC.S ;  /* 0x00000000000073c6 */ /* 0x001e240000000000 */
[----:B0-----:R-:W-:Y:S06]  /*2740*/  BAR.SYNC.DEFER_BLOCKING 0x0 ;  /* 0x0000000000007b1d */ /* 0x001fec0000010000 */
[----:B------:R-:W-:Y:S05]  /*2750*/  BRA.U UP1, `(.L_x_16) ;  /* 0x0000000101387547 */ /* 0x000fea000b800000 */
[----:B-1----:R-:W-:Y:S01]  /*2760*/  UIADD3 UR32, UPT, UPT, UR12, 0x18, URZ ;  /* 0x000000180c207890 */ /* 0x002fe2000fffe0ff */
[----:B------:R-:W-:Y:S01]  /*2770*/  UMOV UR20, UR4 ;  /* 0x0000000400147c82 */ /* 0x000fe20008000000 */
[----:B------:R-:W-:Y:S01]  /*2780*/  UMOV UR21, 0x80004020 ;  /* 0x8000402000157882 */ /* 0x000fe20000000000 */
[----:B------:R-:W-:Y:S01]  /*2790*/  UMOV UR22, 0x0 ;  /* 0x0000000000167882 */ /* 0x000fe20000000000 */
[----:B------:R-:W-:Y:S01]  /*27a0*/  UMOV UR23, 0x4040010 ;  /* 0x0404001000177882 */ /* 0x000fe20000000000 */
[----:B------:R-:W-:Y:S01]  /*27b0*/  UMOV UR10, UR15 ;  /* 0x0000000f000a7c82 */ /* 0x000fe20008000000 */
[----:B------:R-:W-:Y:S01]  /*27c0*/  UMOV UR11, URZ ;  /* 0x000000ff000b7c82 */ /* 0x000fe20008000000 */
[----:B------:R-:W-:Y:S01]  /*27d0*/  UMOV UR34, 0x0 ;  /* 0x0000000000227882 */ /* 0x000fe20000000000 */
[----:B------:R-:W-:Y:S01]  /*27e0*/  UMOV UR35, 0x4040010 ;  /* 0x0404001000237882 */ /* 0x000fe20000000000 */
[----:B------:R0:W-:Y:S01]  /*27f0*/  UTCHMMA tmem[UR17], gdesc[UR20], tmem[UR12], tmem[UR22], idesc[UR23], UPT ;  /* 0x00ff1614110079ea */ /* 0x0001e2000b80000c */
[----:B------:R-:W-:Y:S01]  /*2800*/  UMOV UR7, UR10 ;  /* 0x0000000a00077c82 */ /* 0x000fe20008000000 */
[----:B------:R0:W-:Y:S01]  /*2810*/  UTCHMMA tmem[UR32], gdesc[UR18], tmem[UR12], tmem[UR34], idesc[UR35], UPT ;  /* 0x00ff2212200079ea */ /* 0x0001e2000b80000c */
[----:B------:R0:W-:Y:S01]  /*2820*/  UTCBAR [UR7], URZ ;  /* 0x000000ff070073e9 */ /* 0x0001e200080000ff */
[----:B------:R-:W-:-:S02]  /*2830*/  NOP ;  /* 0x0000000000007918 */ /* 0x000fc40000000000 */
.L_x_16:
[----:B------:R-:W-:Y:S01]  /*2840*/  UIADD3 UR28, UPT, UPT, UR28, 0x1, URZ ;  /* 0x000000011c1c7890 */ /* 0x000fe2000fffe0ff */
[----:B------:R-:W-:Y:S01]  /*2850*/  FFMA R23, R43, R23, R42 ;  /* 0x000000172b177223 */ /* 0x000fe2000000002a */
[----:B------:R-:W-:Y:S01]  /*2860*/  UIADD3 UR8, UPT, UPT, UR8, 0x20, URZ ;  /* 0x0000002008087890 */ /* 0x000fe2000fffe0ff */
[----:B------:R-:W-:Y:S01]  /*2870*/  IADD3 R3, PT, PT, R3, UR27, RZ ;  /* 0x0000001b03037c10 */ /* 0x000fe2000fffe0ff */
[----:B------:R-:W-:Y:S01]  /*2880*/  UISETP.GT.AND UP2, UPT, UR28, 0x1, UPT ;  /* 0x000000011c00788c */ /* 0x000fe2000bf44270 */
[----:B------:R-:W-:Y:S01]  /*2890*/  IMAD.IADD R24, R25, 0x1, R24 ;  /* 0x0000000119187824 */ /* 0x000fe200078e0218 */
[----:B------:R-:W-:Y:S02]  /*28a0*/  MOV R42, UR6 ;  /* 0x00000006002a7c02 */ /* 0x000fe40008000f00 */
[----:B0-----:R-:W-:Y:S01]  /*28b0*/  USEL UR7, URZ, 0x1, !UP2 ;  /* 0x00000001ff077887 */ /* 0x001fe2000d000000 */
[----:B------:R-:W-:Y:S01]  /*28c0*/  MOV R43, R22 ;  /* 0x00000016002b7202 */ /* 0x000fe20000000f00 */
[----:B------:R-:W-:-:S02]  /*28d0*/  USEL UR28, UR28, URZ, !UP2 ;  /* 0x000000ff1c1c7287 */ /* 0x000fc4000d000000 */
[----:B------:R-:W-:Y:S02]  /*28e0*/  UISETP.GE.AND UP2, UPT, UR8, UR16, UPT ;  /* 0x000000100800728c */ /* 0x000fe4000bf46270 */
[----:B------:R-:W-:-:S07]  /*28f0*/  ULOP3.LUT UR7, UR6, UR7, URZ, 0x3c, !UPT ;  /* 0x0000000706077292 */ /* 0x000fce000f8e3cff */
[----:B------:R-:W-:Y:S05]  /*2900*/  BRA.U !UP2, `(.L_x_17) ;  /* 0xfffffff10ab07547 */ /* 0x000fea000b83ffff */
.L_x_12:
[----:B------:R-:W0:Y:S01]  /*2910*/  LDCU UR4, c[0x0][0x3f0] ;  /* 0x00007e00ff0477ac */ /* 0x000e220008000800 */
[C---:B--2---:R-:W-:Y:S02]  /*2920*/  IMAD.SHL.U32 R2, R0.reuse, 0x20, RZ ;  /* 0x0000002000027824 */ /* 0x044fe400078e00ff */
[C---:B------:R-:W-:Y:S01]  /*2930*/  FMUL R3, R23.reuse, 8388608 ;  /* 0x4b00000017037820 */ /* 0x040fe20000400000 */
[----:B------:R-:W-:Y:S02]  /*2940*/  FSETP.GEU.AND P4, PT, R23, 1.175494350822287508e-38, PT ;  /* 0x008000001700780b */ /* 0x000fe40003f8e000 */
[----:B-1-3--:R-:W-:Y:S02]  /*2950*/  SHF.L.U32 R5, R0, 0x4, RZ ;  /* 0x0000000400057819 */ /* 0x00afe400000006ff */
[----:B------:R-:W-:Y:S02]  /*2960*/  LOP3.LUT R2, R2, 0x700, RZ, 0xc0, !PT ;  /* 0x0000070002027812 */ /* 0x000fe400078ec0ff */
[----:B------:R-:W-:-:S02]  /*2970*/  FSEL R3, R3, R23, !P4 ;  /* 0x0000001703037208 */ /* 0x000fc40006000000 */
[----:B------:R-:W-:Y:S02]  /*2980*/  LOP3.LUT R18, R2, 0x70, R5, 0xf8, !PT ;  /* 0x0000007002127812 */ /* 0x000fe400078ef805 */
[----:B------:R-:W-:Y:S02]  /*2990*/  SHF.R.S32.HI R14, RZ, 0x2, R0 ;  /* 0x00000002ff0e7819 */ /* 0x000fe40000011400 */
[----:B------:R-:W-:Y:S02]  /*29a0*/  FSETP.GT.AND P3, PT, |R23|, 8.50705917302346158658e+37, PT ;  /* 0x7e8000001700780b */ /* 0x000fe40003f64200 */
[----:B------:R-:W-:Y:S01]  /*29b0*/  LOP3.LUT R13, R0, 0x70, RZ, 0xc0, !PT ;  /* 0x00000070000d7812 */ /* 0x000fe200078ec0ff */
[----:B0-----:R-:W-:Y:S01]  /*29c0*/  UISETP.GE.AND UP0, UPT, UR4, 0x1, UPT ;  /* 0x000000010400788c */ /* 0x001fe2000bf06270 */
[----:B------:R-:W-:Y:S02]  /*29d0*/  LOP3.LUT R2, R5, 0x30, RZ, 0xc0, !PT ;  /* 0x0000003005027812 */ /* 0x000fe400078ec0ff */
[----:B------:R-:W-:-:S06]  /*29e0*/  IADD3 R12, PT, PT, R3, -0x3f3504f3, RZ ;  /* 0xc0cafb0d030c7810 */ /* 0x000fcc0007ffe0ff */
[----:B------:R-:W-:Y:S05]  /*29f0*/  BRA.U !UP0, `(.L_x_18) ;  /* 0x0000000108107547 */ /* 0x000fea000b800000 */
[----:B------:R-:W-:-:S06]  /*2a00*/  USHF.L.U32 UR6, UR6, 0x1f, URZ ;  /* 0x0000001f06067899 */ /* 0x000fcc00080006ff */
[----:B------:R-:W-:-:S04]  /*2a10*/  IMAD.U32 R4, RZ, RZ, UR6 ;  /* 0x00000006ff047e24 */ /* 0x000fc8000f8e00ff */
[----:B------:R-:W0:Y:S02]  /*2a20*/  SYNCS.PHASECHK.TRANS64.TRYWAIT P2, [UR15], R4 ;  /* 0x00000004ff0075a7 */ /* 0x000e24000804110f */
[----:B0-----:R-:W-:Y:S05]  /*2a30*/  @!P2 BRA `(.L_x_19) ;  /* 0x0000000c002ca947 */ /* 0x001fea0003800000 */
.L_x_18:
[----:B------:R-:W-:Y:S01]  /*2a40*/  BAR.SYNC.DEFER_BLOCKING 0x0 ;  /* 0x0000000000007b1d */ /* 0x000fe20000010000 */
[----:B------:R-:W-:Y:S01]  /*2a50*/  SGXT R14, R14, 0x1 ;  /* 0x000000010e0e781a */ /* 0x000fe20000000200 */
[----:B------:R-:W-:Y:S01]  /*2a60*/  HFMA2 R26, -RZ, RZ, 1.443359375, -0.2030029296875 ;  /* 0x3dc6b27fff1a7431 */ /* 0x000fe200000001ff */
[----:B------:R-:W-:Y:S02]  /*2a70*/  LEA R15, R13, R2, 0x2 ;  /* 0x000000020d0f7211 */ /* 0x000fe400078e10ff */
[C---:B------:R-:W-:Y:S01]  /*2a80*/  FSETP.GEU.AND P2, PT, |R23|.reuse, 1.175494350822287508e-38, PT ;  /* 0x008000001700780b */ /* 0x040fe20003f4e200 */
[----:B------:R-:W-:Y:S01]  /*2a90*/  @P3 FMUL R23, R23, 0.25 ;  /* 0x3e80000017173820 */ /* 0x000fe20000400000 */
[----:B------:R-:W-:Y:S01]  /*2aa0*/  LOP3.LUT R24, R15, 0x440, R14, 0x78, !PT ;  /* 0x000004400f187812 */ /* 0x000fe200078e780e */
[----:B------:R-:W-:Y:S01]  /*2ab0*/  IMAD.SHL.U32 R14, R0, 0x40, RZ ;  /* 0x00000040000e7824 */ /* 0x000fe200078e00ff */
[----:B------:R-:W-:Y:S01]  /*2ac0*/  LOP3.LUT R16, R12, 0xff800000, RZ, 0xc0, !PT ;  /* 0xff8000000c107812 */ /* 0x000fe200078ec0ff */
[----:B------:R-:W0:Y:S01]  /*2ad0*/  LDCU.64 UR4, c[0x0][0x3e0] ;  /* 0x00007c00ff0477ac */ /* 0x000e220008000a00 */
[----:B------:R-:W-:-:S02]  /*2ae0*/  LOP3.LUT R12, R0, 0x60, RZ, 0xc0, !PT ;  /* 0x00000060000c7812 */ /* 0x000fc400078ec0ff */
[----:B------:R-:W-:Y:S02]  /*2af0*/  LOP3.LUT R19, R14, 0x200, RZ, 0xc0, !PT ;  /* 0x000002000e137812 */ /* 0x000fe400078ec0ff */
[----:B------:R-:W-:Y:S02]  /*2b00*/  FSEL R14, RZ, -23, P4 ;  /* 0xc1b80000ff0e7808 */ /* 0x000fe40002000000 */
[-C--:B------:R-:W-:Y:S01]  /*2b10*/  I2FP.F32.S32 R17, R16.reuse ;  /* 0x0000001000117245 */ /* 0x080fe20000201400 */
[----:B------:R-:W-:Y:S01]  /*2b20*/  @!P2 FMUL R23, R23, 16777216 ;  /* 0x4b8000001717a820 */ /* 0x000fe20000400000 */
[----:B------:R-:W-:Y:S02]  /*2b30*/  IADD3 R13, PT, PT, R3, -R16, RZ ;  /* 0x80000010030d7210 */ /* 0x000fe40007ffe0ff */
[----:B------:R-:W-:Y:S01]  /*2b40*/  SHF.L.U32 R15, R12, 0x1, RZ ;  /* 0x000000010c0f7819 */ /* 0x000fe200000006ff */
[----:B------:R-:W-:Y:S01]  /*2b50*/  FFMA.FTZ R14, R17, 1.1920928955078125e-07, R14 ;  /* 0x34000000110e7823 */ /* 0x000fe2000001000e */
[----:B------:R-:W1:Y:S02]  /*2b60*/  @!P1 SYNCS.CCTL.IV [UR13+0x1400] ;  /* 0x00140000ff0099b1 */ /* 0x000e64000800000d */
[----:B-1----:R-:W-:Y:S01]  /*2b70*/  BAR.SYNC.DEFER_BLOCKING 0x0 ;  /* 0x0000000000007b1d */ /* 0x002fe20000010000 */
[----:B------:R-:W-:Y:S01]  /*2b80*/  FADD R13, R13, -1 ;  /* 0xbf8000000d0d7421 */ /* 0x000fe20000000000 */
[----:B------:R-:W-:Y:S01]  /*2b90*/  LOP3.LUT R15, R18, R15, RZ, 0x3c, !PT ;  /* 0x0000000f120f7212 */ /* 0x000fe200078e3cff */
[----:B0-----:R-:W-:-:S02]  /*2ba0*/  UIMAD UR4, UR9, UR4, URZ ;  /* 0x00000004090472a4 */ /* 0x001fc4000f8e02ff */
[----:B------:R-:W-:Y:S01]  /*2bb0*/  FFMA.FTZ R12, R13, R26, -0.16845393180847167969 ;  /* 0xbe2c7f300d0c7423 */ /* 0x000fe2000001001a */
[----:B------:R-:W0:Y:S01]  /*2bc0*/  MUFU.RCP R17, R23 ;  /* 0x0000001700117308 */ /* 0x000e220000001000 */
[----:B------:R-:W-:Y:S01]  /*2bd0*/  VIADD R15, R15, UR13 ;  /* 0x0000000d0f0f7c36 */ /* 0x000fe20008000000 */
[----:B------:R-:W-:Y:S01]  /*2be0*/  LDTM.16dp32bit_t0_t15.x8 R4, tmem[UR14] ;  /* 0x0000000e000479ee */ /* 0x000fe20008980000 */
[----:B------:R-:W1:Y:S01]  /*2bf0*/  LDTM.16dp32bit_t16_t31.x8 R4, tmem[UR14+0x8] ;  /* 0x0000080e000479ee */ /* 0x000e6200089a0000 */
[C---:B------:R-:W-:Y:S01]  /*2c00*/  FFMA.FTZ R16, R13.reuse, R12, 0.1716887056827545166 ;  /* 0x3e2fcf2a0d107423 */ /* 0x040fe2000001000c */
[----:B------:R-:W-:Y:S01]  /*2c10*/  IADD3 R12, PT, PT, R24, UR13, R19 ;  /* 0x0000000d180c7c10 */ /* 0x000fe2000fffe013 */
[----:B------:R-:W-:Y:S02]  /*2c20*/  USHF.L.U32 UR6, UR4, 0x1, URZ ;  /* 0x0000000104067899 */ /* 0x000fe400080006ff */
[----:B------:R-:W-:-:S04]  /*2c30*/  FFMA.FTZ R16, R13, R16, -0.17900948226451873779 ;  /* 0xbe374e430d107423 */ /* 0x000fc80000010010 */
[----:B------:R-:W-:-:S04]  /*2c40*/  FFMA.FTZ R16, R13, R16, 0.20512372255325317383 ;  /* 0x3e520bf40d107423 */ /* 0x000fc80000010010 */
[C---:B------:R-:W-:Y:S01]  /*2c50*/  FFMA.FTZ R16, R13.reuse, R16, -0.24046532809734344482 ;  /* 0xbe763c8b0d107423 */ /* 0x040fe20000010010 */
[----:B------:R-:W2:Y:S03]  /*2c60*/  @!P1 SYNCS.CCTL.IV [UR13+0x1408] ;  /* 0x00140800ff0099b1 */ /* 0x000ea6000800000d */
[----:B------:R-:W-:Y:S01]  /*2c70*/  FFMA.FTZ R16, R13, R16, 0.28857114911079406738 ;  /* 0x3e93bf990d107423 */ /* 0x000fe20000010010 */
[----:B------:R-:W-:Y:S01]  /*2c80*/  NOP ;  /* 0x0000000000007918 */ /* 0x000fe20000000000 */
[----:B------:R-:W-:Y:S02]  /*2c90*/  FSETP.NEU.AND P1, PT, R3, RZ, PT ;  /* 0x000000ff0300720b */ /* 0x000fe40003f2d000 */
[----:B------:R-:W-:Y:S01]  /*2ca0*/  FFMA.FTZ R16, R13, R16, -0.36067417263984680176 ;  /* 0xbeb8aa490d107423 */ /* 0x000fe20000010010 */
[----:B-1----:R-:W-:Y:S01]  /*2cb0*/  @P3 FMUL R6, R6, 0.25 ;  /* 0x3e80000006063820 */ /* 0x002fe20000400000 */
[----:B------:R-:W-:Y:S01]  /*2cc0*/  @P3 FMUL R5, R5, 0.25 ;  /* 0x3e80000005053820 */ /* 0x000fe20000400000 */
[----:B------:R-:W-:Y:S01]  /*2cd0*/  @P3 FMUL R7, R7, 0.25 ;  /* 0x3e80000007073820 */ /* 0x000fe20000400000 */
[----:B------:R-:W-:Y:S01]  /*2ce0*/  @P3 FMUL R8, R8, 0.25 ;  /* 0x3e80000008083820 */ /* 0x000fe20000400000 */
[----:B------:R-:W-:Y:S01]  /*2cf0*/  @P3 FMUL R10, R10, 0.25 ;  /* 0x3e8000000a0a3820 */ /* 0x000fe20000400000 */
[----:B------:R-:W-:Y:S01]  /*2d00*/  @P3 FMUL R4, R4, 0.25 ;  /* 0x3e80000004043820 */ /* 0x000fe20000400000 */
[----:B------:R-:W-:Y:S01]  /*2d10*/  @P3 FMUL R9, R9, 0.25 ;  /* 0x3e80000009093820 */ /* 0x000fe20000400000 */
[----:B------:R-:W-:Y:S01]  /*2d20*/  @P3 FMUL R11, R11, 0.25 ;  /* 0x3e8000000b0b3820 */ /* 0x000fe20000400000 */
[----:B------:R-:W-:Y:S01]  /*2d30*/  @!P2 FMUL R6, R6, 16777216 ;  /* 0x4b8000000606a820 */ /* 0x000fe20000400000 */
[----:B------:R-:W-:Y:S01]  /*2d40*/  @!P2 FMUL R5, R5, 16777216 ;  /* 0x4b8000000505a820 */ /* 0x000fe20000400000 */
[----:B------:R-:W-:Y:S01]  /*2d50*/  @!P2 FMUL R7, R7, 16777216 ;  /* 0x4b8000000707a820 */ /* 0x000fe20000400000 */
[----:B------:R-:W-:Y:S01]  /*2d60*/  @!P2 FMUL R8, R8, 16777216 ;  /* 0x4b8000000808a820 */ /* 0x000fe20000400000 */
[----:B------:R-:W-:Y:S01]  /*2d70*/  @!P2 FMUL R10, R10, 16777216 ;  /* 0x4b8000000a0aa820 */ /* 0x000fe20000400000 */
[----:B------:R-:W-:Y:S01]  /*2d80*/  @!P2 FMUL R4, R4, 16777216 ;  /* 0x4b8000000404a820 */ /* 0x000fe20000400000 */
[----:B------:R-:W-:Y:S01]  /*2d90*/  @!P2 FMUL R9, R9, 16777216 ;  /* 0x4b8000000909a820 */ /* 0x000fe20000400000 */
[----:B------:R-:W-:Y:S01]  /*2da0*/  @!P2 FMUL R11, R11, 16777216 ;  /* 0x4b8000000b0ba820 */ /* 0x000fe20000400000 */
[C---:B0-----:R-:W-:Y:S01]  /*2db0*/  FMUL R19, R17.reuse, R6 ;  /* 0x0000000611137220 */ /* 0x041fe20000400000 */
[C---:B------:R-:W-:Y:S01]  /*2dc0*/  FMUL R5, R17.reuse, R5 ;  /* 0x0000000511057220 */ /* 0x040fe20000400000 */
[C---:B------:R-:W-:Y:S01]  /*2dd0*/  FMUL R6, R17.reuse, R7 ;  /* 0x0000000711067220 */ /* 0x040fe20000400000 */
[C---:B------:R-:W-:Y:S01]  /*2de0*/  FMUL R7, R17.reuse, R8 ;  /* 0x0000000811077220 */ /* 0x040fe20000400000 */
[C---:B------:R-:W-:Y:S01]  /*2df0*/  FMUL R10, R17.reuse, R10 ;  /* 0x0000000a110a7220 */ /* 0x040fe20000400000 */
[C---:B------:R-:W-:Y:S01]  /*2e00*/  FMUL R4, R17.reuse, R4 ;  /* 0x0000000411047220 */ /* 0x040fe20000400000 */
[C---:B------:R-:W-:Y:S01]  /*2e10*/  FMUL R9, R17.reuse, R9 ;  /* 0x0000000911097220 */ /* 0x040fe20000400000 */
[----:B------:R-:W-:Y:S01]  /*2e20*/  FMUL R18, R17, R11 ;  /* 0x0000000b11127220 */ /* 0x000fe20000400000 */
[----:B------:R-:W-:Y:S01]  /*2e30*/  F2FP.F16.F32.PACK_AB R5, R6, R5 ;  /* 0x000000050605723e */ /* 0x000fe200000000ff */
[----:B------:R-:W-:Y:S01]  /*2e40*/  FFMA.FTZ R16, R13, R16, 0.48089820146560668945 ;  /* 0x3ef6384a0d107423 */ /* 0x000fe20000010010 */
[----:B------:R-:W-:Y:S01]  /*2e50*/  F2FP.F16.F32.PACK_AB R6, R10, R7 ;  /* 0x000000070a06723e */ /* 0x000fe200000000ff */
[----:B------:R-:W0:Y:S01]  /*2e60*/  LDC R8, c[0x0][0x3e8] ;  /* 0x0000fa00ff087b82 */ /* 0x000e220000000800 */
[----:B------:R-:W-:Y:S01]  /*2e70*/  F2FP.F16.F32.PACK_AB R4, R19, R4 ;  /* 0x000000041304723e */ /* 0x000fe200000000ff */
[----:B------:R-:W-:Y:S01]  /*2e80*/  FFMA.FTZ R16, R13, R16, -0.72134751081466674805 ;  /* 0xbf38aa3b0d107423 */ /* 0x000fe20000010010 */
[----:B------:R-:W-:-:S02]  /*2e90*/  F2FP.F16.F32.PACK_AB R7, R18, R9 ;  /* 0x000000091207723e */ /* 0x000fc400000000ff */
[----:B------:R-:W-:Y:S01]  /*2ea0*/  ISETP.GE.U32.AND P2, PT, R3, 0x7f800000, PT ;  /* 0x7f8000000300780c */ /* 0x000fe20003f46070 */
[C---:B------:R-:W-:Y:S01]  /*2eb0*/  FMUL R16, R13.reuse, R16 ;  /* 0x000000100d107220 */ /* 0x040fe20000400000 */
[--C-:B------:R-:W-:Y:S01]  /*2ec0*/  SHF.R.U32.HI R19, RZ, 0x6, R0.reuse ;  /* 0x00000006ff137819 */ /* 0x100fe20000011600 */
[----:B--2---:R1:W-:Y:S01]  /*2ed0*/  STSM.16.M88.4 [R15], R4 ;  /* 0x000000040f007844 */ /* 0x0043e20000000200 */
[----:B------:R-:W2:Y:S01]  /*2ee0*/  LDC.64 R10, c[0x0][0x398] ;  /* 0x0000e600ff0a7b82 */ /* 0x000ea20000000a00 */
[----:B------:R-:W-:Y:S01]  /*2ef0*/  FMUL R16, R13, R16 ;  /* 0x000000100d107220 */ /* 0x000fe20000400000 */
[----:B------:R-:W-:-:S06]  /*2f00*/  SHF.R.U32.HI R9, RZ, 0x2, R0 ;  /* 0x00000002ff097819 */ /* 0x000fcc0000011600 */
[----:B------:R-:W-:Y:S01]  /*2f10*/  BAR.SYNC.DEFER_BLOCKING 0x0 ;  /* 0x0000000000007b1d */ /* 0x000fe20000010000 */
[----:B------:R-:W-:Y:S01]  /*2f20*/  SGXT.U32 R19, R19, 0x1 ;  /* 0x000000011313781a */ /* 0x000fe20000000000 */
[----:B------:R-:W-:Y:S01]  /*2f30*/  FFMA.FTZ R13, R13, 1.4426950216293334961, R16 ;  /* 0x3fb8aa3b0d0d7823 */ /* 0x000fe20000010010 */
[----:B------:R-:W-:-:S03]  /*2f40*/  LOP3.LUT R9, R9, 0x18, RZ, 0xc0, !PT ;  /* 0x0000001809097812 */ /* 0x000fc600078ec0ff */
[----:B------:R-:W-:Y:S01]  /*2f50*/  FADD R13, R14, R13 ;  /* 0x0000000d0e0d7221 */ /* 0x000fe20000000000 */
[----:B------:R-:W-:Y:S02]  /*2f60*/  @P2 MOV R14, 0x7f800000 ;  /* 0x7f800000000e2802 */ /* 0x000fe40000000f00 */
[----:B------:R-:W-:Y:S02]  /*2f70*/  LOP3.LUT R9, R9, 0x1f, R0, 0xf8, !PT ;  /* 0x0000001f09097812 */ /* 0x000fe400078ef800 */
[----:B------:R-:W-:Y:S01]  /*2f80*/  LOP3.LUT R0, R0, 0x7f, RZ, 0xc0, !PT ;  /* 0x0000007f00007812 */ /* 0x000fe200078ec0ff */
[----:B0-----:R-:W-:Y:S02]  /*2f90*/  IMAD R19, R19, R8, RZ ;  /* 0x0000000813137224 */ /* 0x001fe400078e02ff */
[----:B------:R-:W-:Y:S01]  /*2fa0*/  @P2 FFMA.FTZ R13, R3, R14, +INF ;  /* 0x7f800000030d2423 */ /* 0x000fe2000001000e */
[----:B------:R-:W-:Y:S01]  /*2fb0*/  SHF.L.U32 R14, R9, 0x3, RZ ;  /* 0x00000003090e7819 */ /* 0x000fe200000006ff */
[----:B------:R-:W-:Y:S01]  /*2fc0*/  IMAD R3, R20, UR5, RZ ;  /* 0x0000000514037c24 */ /* 0x000fe2000f8e02ff */
[----:B------:R-:W-:Y:S01]  /*2fd0*/  UIMAD.WIDE UR4, UR4, 0x2, URZ ;  /* 0x00000002040478a5 */ /* 0x000fe2000f8e02ff */
[----:B------:R-:W-:Y:S01]  /*2fe0*/  IMAD R21, R8, 0x2, R19 ;  /* 0x0000000208157824 */ /* 0x000fe200078e0213 */
[----:B------:R-:W-:-:S02]  /*2ff0*/  LOP3.LUT R17, R14, 0xc0, RZ, 0xc0, !PT ;  /* 0x000000c00e117812 */ /* 0x000fc400078ec0ff */
[----:B-1----:R-:W-:Y:S02]  /*3000*/  SHF.L.U32 R15, R3, 0x1, RZ ;  /* 0x00000001030f7819 */ /* 0x002fe400000006ff */
[C---:B------:R-:W-:Y:S01]  /*3010*/  LEA R23, R8.reuse, R21, 0x1 ;  /* 0x0000001508177211 */ /* 0x040fe200078e08ff */
[----:B------:R0:W1:Y:S01]  /*3020*/  LDSM.16.M88.4 R4, [R12] ;  /* 0x000000000c04783b */ /* 0x0000620000000200 */
[----:B------:R-:W-:Y:S01]  /*3030*/  IADD3 R16, PT, PT, R17, UR13, R2 ;  /* 0x0000000d11107c10 */ /* 0x000fe2000fffe002 */
[----:B------:R-:W-:Y:S01]  /*3040*/  IMAD.HI R2, R3, 0x2, RZ ;  /* 0x0000000203027827 */ /* 0x000fe200078e02ff */
[----:B--2---:R-:W-:Y:S01]  /*3050*/  IADD3 R24, P2, P3, R15, UR6, R10 ;  /* 0x000000060f187c10 */ /* 0x004fe2000fb5e00a */
[----:B------:R-:W2:Y:S01]  /*3060*/  LDCU UR4, c[0x0][0x3ec] ;  /* 0x00007d80ff0477ac */ /* 0x000ea20008000800 */
[----:B------:R-:W-:Y:S01]  /*3070*/  FSEL R13, R13, -INF , P1 ;  /* 0xff8000000d0d7808 */ /* 0x000fe20000800000 */
[----:B------:R-:W-:Y:S01]  /*3080*/  IMAD R25, R8, 0x2, R23 ;  /* 0x0000000208197824 */ /* 0x000fe200078e0217 */
[----:B------:R-:W-:-:S02]  /*3090*/  IADD3.X R28, PT, PT, R2, UR5, R11, P2, P3 ;  /* 0x00000005021c7c10 */ /* 0x000fc400097e640b */
[----:B------:R-:W-:Y:S01]  /*30a0*/  LEA R2, P1, R19, R24, 0x1 ;  /* 0x0000001813027211 */ /* 0x000fe200078208ff */
[----:B------:R-:W-:Y:S01]  /*30b0*/  FFMA R17, R13, 0.69314718246459960938, R22 ;  /* 0x3f3172180d117823 */ /* 0x000fe20000000016 */
[C---:B------:R-:W-:Y:S02]  /*30c0*/  LEA R27, R8.reuse, R25, 0x1 ;  /* 0x00000019081b7211 */ /* 0x040fe400078e08ff */
[----:B------:R-:W-:Y:S02]  /*30d0*/  LEA.HI.X.SX32 R3, R19, R28, 0x1, P1 ;  /* 0x0000001c13037211 */ /* 0x000fe400008f0eff */
[-C--:B------:R-:W-:Y:S02]  /*30e0*/  LEA R10, P2, R21, R24.reuse, 0x1 ;  /* 0x00000018150a7211 */ /* 0x080fe400078408ff */
[----:B------:R-:W-:Y:S02]  /*30f0*/  LEA R19, R8, R27, 0x1 ;  /* 0x0000001b08137211 */ /* 0x000fe400078e08ff */
[----:B------:R-:W-:-:S02]  /*3100*/  LEA R14, P1, R23, R24, 0x1 ;  /* 0x00000018170e7211 */ /* 0x000fc400078208ff */
[----:B------:R-:W-:Y:S01]  /*3110*/  LEA.HI.X.SX32 R11, R21, R28, 0x1, P2 ;  /* 0x0000001c150b7211 */ /* 0x000fe200010f0eff */
[----:B------:R-:W-:Y:S01]  /*3120*/  IMAD R21, R8, 0x2, R19 ;  /* 0x0000000208157824 */ /* 0x000fe200078e0213 */
[----:B0-----:R-:W-:Y:S01]  /*3130*/  LEA R12, P3, R25, R24, 0x1 ;  /* 0x00000018190c7211 */ /* 0x001fe200078608ff */
[----:B--2---:R-:W-:Y:S01]  /*3140*/  UIMAD UR4, UR9, UR4, URZ ;  /* 0x00000004090472a4 */ /* 0x004fe2000f8e02ff */
[----:B------:R-:W-:Y:S02]  /*3150*/  LEA.HI.X.SX32 R15, R23, R28, 0x1, P1 ;  /* 0x0000001c170f7211 */ /* 0x000fe400008f0eff */
[----:B------:R-:W-:Y:S01]  /*3160*/  LEA R22, P1, R27, R24, 0x1 ;  /* 0x000000181b167211 */ /* 0x000fe200078208ff */
[----:B------:R-:W-:Y:S01]  /*3170*/  USHF.L.U32 UR6, UR4, 0x2, URZ ;  /* 0x0000000204067899 */ /* 0x000fe200080006ff */
[----:B------:R-:W-:Y:S01]  /*3180*/  LEA.HI.X.SX32 R13, R25, R28, 0x1, P3 ;  /* 0x0000001c190d7211 */ /* 0x000fe200018f0eff */
[----:B------:R-:W-:Y:S01]  /*3190*/  UIMAD.WIDE UR4, UR4, 0x4, URZ ;  /* 0x00000004040478a5 */ /* 0x000fe2000f8e02ff */
[----:B------:R-:W-:-:S02]  /*31a0*/  LEA R26, P2, R19, R24, 0x1 ;  /* 0x00000018131a7211 */ /* 0x000fc400078408ff */
[----:B------:R-:W-:Y:S02]  /*31b0*/  LEA R8, R8, R21, 0x1 ;  /* 0x0000001508087211 */ /* 0x000fe400078e08ff */
[----:B------:R-:W-:Y:S02]  /*31c0*/  LEA R18, P3, R21, R24, 0x1 ;  /* 0x0000001815127211 */ /* 0x000fe400078608ff */
[-C--:B------:R-:W-:Y:S02]  /*31d0*/  LEA.HI.X.SX32 R23, R27, R28.reuse, 0x1, P1 ;  /* 0x0000001c1b177211 */ /* 0x080fe400008f0eff */
[----:B------:R-:W-:Y:S01]  /*31e0*/  LEA.HI.X.SX32 R27, R19, R28, 0x1, P2 ;  /* 0x0000001c131b7211 */ /* 0x000fe200010f0eff */
[----:B-1----:R0:W-:Y:S01]  /*31f0*/  STG.E.U16 desc[UR24][R2.64], R4 ;  /* 0x0000000402007986 */ /* 0x0021e2000c101518 */
[----:B------:R-:W-:Y:S02]  /*3200*/  LEA R24, P1, R8, R24, 0x1 ;  /* 0x0000001808187211 */ /* 0x000fe400078208ff */
[----:B------:R-:W-:-:S02]  /*3210*/  LEA.HI.X.SX32 R19, R21, R28, 0x1, P3 ;  /* 0x0000001c15137211 */ /* 0x000fc400018f0eff */
[----:B------:R-:W-:Y:S02]  /*3220*/  PRMT R21, R4, 0x7632, R21 ;  /* 0x0000763204157816 */ /* 0x000fe40000000015 */
[----:B------:R-:W-:Y:S02]  /*3230*/  LEA.HI.X.SX32 R25, R8, R28, 0x1, P1 ;  /* 0x0000001c08197211 */ /* 0x000fe400008f0eff */
[----:B------:R-:W-:Y:S01]  /*3240*/  PRMT R8, R6, 0x7632, R8 ;  /* 0x0000763206087816 */ /* 0x000fe20000000008 */
[----:B------:R1:W-:Y:S01]  /*3250*/  STG.E.U16 desc[UR24][R10.64], R21 ;  /* 0x000000150a007986 */ /* 0x0003e2000c101518 */
[----:B------:R-:W-:Y:S02]  /*3260*/  SHF.L.U32 R9, R9, 0x4, RZ ;  /* 0x0000000409097819 */ /* 0x000fe400000006ff */
[----:B0-----:R-:W-:Y:S01]  /*3270*/  PRMT R3, R5, 0x7632, R3 ;  /* 0x0000763205037816 */ /* 0x001fe20000000003 */
[----:B------:R0:W-:Y:S01]  /*3280*/  STG.E.U16 desc[UR24][R14.64], R5 ;  /* 0x000000050e007986 */ /* 0x0001e2000c101518 */
[----:B------:R-:W-:-:S02]  /*3290*/  LOP3.LUT R9, R9, 0xf0, RZ, 0xc0, !PT ;  /* 0x000000f009097812 */ /* 0x000fc400078ec0ff */
[----:B------:R-:W-:Y:S01]  /*32a0*/  ISETP.GE.U32.AND P1, PT, R0, 0x40, PT ;  /* 0x000000400000780c */ /* 0x000fe20003f26070 */
[----:B------:R2:W-:Y:S01]  /*32b0*/  STG.E.U16 desc[UR24][R12.64], R3 ;  /* 0x000000030c007986 */ /* 0x0005e2000c101518 */
[----:B-1----:R-:W-:-:S03]  /*32c0*/  PRMT R11, R7, 0x7632, R11 ;  /* 0x00007632070b7816 */ /* 0x002fc6000000000b */
[----:B------:R-:W-:Y:S01]  /*32d0*/  STG.E.U16 desc[UR24][R22.64], R6 ;  /* 0x0000000616007986 */ /* 0x000fe2000c101518 */
[----:B0-----:R-:W0:Y:S03]  /*32e0*/  LDC.64 R4, c[0x0][0x3a0] ;  /* 0x0000e800ff047b82 */ /* 0x001e260000000a00 */
[----:B------:R-:W-:Y:S01]  /*32f0*/  STG.E.U16 desc[UR24][R26.64], R8 ;  /* 0x000000081a007986 */ /* 0x000fe2000c101518 */
[----:B--2---:R-:W-:-:S03]  /*3300*/  IMAD.SHL.U32 R3, R20, 0x4, RZ ;  /* 0x0000000414037824 */ /* 0x004fc600078e00ff */
[----:B------:R-:W-:Y:S01]  /*3310*/  STG.E.U16 desc[UR24][R18.64], R7 ;  /* 0x0000000712007986 */ /* 0x000fe2000c101518 */
[----:B------:R-:W-:-:S03]  /*3320*/  IMAD.HI R20, R20, 0x4, RZ ;  /* 0x0000000414147827 */ /* 0x000fc600078e02ff */
[----:B------:R-:W-:Y:S01]  /*3330*/  STG.E.U16 desc[UR24][R24.64], R11 ;  /* 0x0000000b18007986 */ /* 0x000fe2000c101518 */
[----:B------:R-:W-:Y:S01]  /*3340*/  BAR.SYNC.DEFER_BLOCKING 0x0 ;  /* 0x0000000000007b1d */ /* 0x000fe20000010000 */
[----:B0-----:R-:W-:-:S04]  /*3350*/  IADD3 R2, P2, P3, R3, UR6, R4 ;  /* 0x0000000603027c10 */ /* 0x001fc8000fb5e004 */
[----:B------:R-:W-:Y:S01]  /*3360*/  IADD3.X R3, PT, PT, R20, UR5, R5, P2, P3 ;  /* 0x0000000514037c10 */ /* 0x000fe200097e6405 */
[----:B------:R-:W-:Y:S02]  /*3370*/  STSM.16.M88 [R16], R17 ;  /* 0x0000001110007844 */ /* 0x000fe40000000000 */
[----:B------:R-:W-:Y:S06]  /*3380*/  BAR.SYNC.DEFER_BLOCKING 0x0 ;  /* 0x0000000000007b1d */ /* 0x000fec0000010000 */
[----:B------:R-:W0:Y:S04]  /*3390*/  LDSM.16.M88 R9, [R9+UR13] ;  /* 0x0000000d0909783b */ /* 0x000e280008000000 */
[----:B0-----:R0:W-:Y:S01]  /*33a0*/  @!P1 STG.E desc[UR24][R2.64], R9 ;  /* 0x0000000902009986 */ /* 0x0011e2000c101918 */
[----:B------:R-:W-:Y:S06]  /*33b0*/  BAR.SYNC.DEFER_BLOCKING 0x0 ;  /* 0x0000000000007b1d */ /* 0x000fec0000010000 */
[----:B------:R-:W-:Y:S05]  /*33c0*/  @P0 BRA `(.L_x_20) ;  /* 0x00000000009c0947 */ /* 0x000fea0003800000 */
[----:B------:R-:W1:Y:S01]  /*33d0*/  S2UR UR5, SR_CgaCtaId ;  /* 0x00000000000579c3 */ /* 0x000e620000008800 */
[----:B------:R-:W-:Y:S01]  /*33e0*/  NOP ;  /* 0x0000000000007918 */ /* 0x000fe20000000000 */
[----:B------:R-:W-:Y:S01]  /*33f0*/  UMOV UR4, 0x50 ;  /* 0x0000005000047882 */ /* 0x000fe20000000000 */
[----:B------:R-:W-:Y:S02]  /*3400*/  MOV R0, UR12 ;  /* 0x0000000c00007c02 */ /* 0x000fe40008000f00 */
[----:B0-----:R-:W-:Y:S02]  /*3410*/  MOV R3, 0x1 ;  /* 0x0000000100037802 */ /* 0x001fe40000000f00 */
[----:B------:R-:W-:-:S04]  /*3420*/  LOP3.LUT R0, R0, 0xffff, RZ, 0xc0, !PT ;  /* 0x0000ffff00007812 */ /* 0x000fc800078ec0ff */
[----:B------:R-:W-:-:S05]  /*3430*/  SHF.R.U32.HI R0, RZ, 0x5, R0 ;  /* 0x00000005ff007819 */ /* 0x000fca0000011600 */
[----:B------:R-:W-:Y:S01]  /*3440*/  VIADD R2, R0, 0x10 ;  /* 0x0000001000027836 */ /* 0x000fe20000000000 */
[----:B------:R-:W-:Y:S01]  /*3450*/  SHF.L.U32 R0, R3, R0, RZ ;  /* 0x0000000003007219 */ /* 0x000fe200000006ff */
[----:B-1----:R-:W-:-:S03]  /*3460*/  ULEA UR6, UR5, UR4, 0x18 ;  /* 0x0000000405067291 */ /* 0x002fc6000f8ec0ff */
[----:B------:R-:W-:-:S04]  /*3470*/  SHF.L.U32 R3, R3, R2, RZ ;  /* 0x0000000203037219 */ /* 0x000fc800000006ff */
[----:B------:R-:W-:Y:S02]  /*3480*/  LOP3.LUT R0, R3, R0, RZ, 0xfc, !PT ;  /* 0x0000000003007212 */ /* 0x000fe400078efcff */
[----:B------:R-:W0:Y:S02]  /*3490*/  LDS R5, [UR6] ;  /* 0x00000006ff057984 */ /* 0x000e240008000800 */
[C---:B------:R-:W-:Y:S02]  /*34a0*/  LOP3.LUT R2, R0.reuse, 0xffff, RZ, 0xc0, !PT ;  /* 0x0000ffff00027812 */ /* 0x040fe400078ec0ff */
[----:B0-----:R-:W-:-:S04]  /*34b0*/  LOP3.LUT R3, R0, 0xffff, R5, 0x80, !PT ;  /* 0x0000ffff00037812 */ /* 0x001fc800078e8005 */
[----:B------:R-:W-:-:S13]  /*34c0*/  ISETP.NE.AND P0, PT, R3, R2, PT ;  /* 0x000000020300720c */ /* 0x000fda0003f05270 */
[----:B------:R-:W-:Y:S05]  /*34d0*/  @P0 BRA `(.L_x_21) ;  /* 0x0000000000500947 */ /* 0x000fea0003800000 */
[----:B------:R-:W-:Y:S02]  /*34e0*/  SHF.R.U32.HI R5, RZ, 0x10, R5 ;  /* 0x00000010ff057819 */ /* 0x000fe40000011605 */
[----:B------:R-:W-:-:S04]  /*34f0*/  SHF.R.U32.HI R2, RZ, 0x10, R0 ;  /* 0x00000010ff027819 */ /* 0x000fc80000011600 */
[----:B------:R-:W-:-:S04]  /*3500*/  LOP3.LUT R5, R5, R2, RZ, 0xc0, !PT ;  /* 0x0000000205057212 */ /* 0x000fc800078ec0ff */
[----:B------:R-:W-:-:S13]  /*3510*/  ISETP.NE.AND P0, PT, R5, R2, PT ;  /* 0x000000020500720c */ /* 0x000fda0003f05270 */
[----:B------:R-:W-:Y:S05]  /*3520*/  @P0 BRA `(.L_x_22) ;  /* 0x0000000000300947 */ /* 0x000fea0003800000 */
[----:B------:R-:W-:Y:S01]  /*3530*/  R2UR UR4, R0 ;  /* 0x00000000000472ca */ /* 0x000fe200000e0000 */
[----:B------:R-:W-:Y:S01]  /*3540*/  VOTEU.ANY UR5, UPT, PT ;  /* 0x0000000000057886 */ /* 0x000fe200038e0100 */
[----:B------:R-:W0:Y:S01]  /*3550*/  S2R R0, SR_LANEID ;  /* 0x0000000000007919 */ /* 0x000e220000000000 */
[----:B------:R-:W-:-:S10]  /*3560*/  UFLO.U32 UR5, UR5 ;  /* 0x00000005000572bd */ /* 0x000fd400080e0000 */
[----:B------:R-:W-:-:S06]  /*3570*/  ULOP3.LUT UR4, URZ, UR4, URZ, 0x33, !UPT ;  /* 0x00000004ff047292 */ /* 0x000fcc000f8e33ff */
[----:B------:R-:W-:-:S04]  /*3580*/  MOV R2, UR4 ;  /* 0x0000000400027c02 */ /* 0x000fc80008000f00 */
[----:B------:R-:W1:Y:S02]  /*3590*/  REDUX UR7, R2 ;  /* 0x00000000020773c4 */ /* 0x000e640000000000 */
[----:B------:R2:W-:Y:S01]  /*35a0*/  UTCATOMSWS.AND URZ, UR4 ;  /* 0x0000000400ff79e3 */ /* 0x0005e20008000000 */
[----:B0-----:R-:W-:Y:S02]  /*35b0*/  ISETP.EQ.U32.AND P0, PT, R0, UR5, PT ;  /* 0x0000000500007c0c */ /* 0x001fe4000bf02070 */
[----:B-1----:R-:W-:-:S11]  /*35c0*/  MOV R0, UR7 ;  /* 0x0000000700007c02 */ /* 0x002fd60008000f00 */
[----:B------:R2:W-:Y:S01]  /*35d0*/  @P0 ATOMS.AND RZ, [UR6], R0 ;  /* 0x00000000ffff098c */ /* 0x0005e2000a800006 */
[----:B------:R-:W-:Y:S05]  /*35e0*/  BRA `(.L_x_20) ;  /* 0x0000000000147947 */ /* 0x000fea0003800000 */
.L_x_22:
[----:B------:R-:W-:-:S07]  /*35f0*/  MOV R2, 0x3610 ;  /* 0x0000361000027802 */ /* 0x000fce0000000f00 */
[----:B------:R-:W-:Y:S05]  /*3600*/  CALL.REL.NOINC `($__internal_0_$__cuda_sm10x_tcgen05_guardrail_trap_col_being_dealloced_not_returned_by_alloc) ;  /* 0x0000000000447944 */ /* 0x000fea0003c00000 */
[----:B------:R-:W-:Y:S05]  /*3610*/  BRA `(.L_x_20) ;  /* 0x0000000000087947 */ /* 0x000fea0003800000 */
.L_x_21:
[----:B------:R-:W-:-:S07]  /*3620*/  MOV R2, 0x3640 ;  /* 0x0000364000027802 */ /* 0x000fce0000000f00 */
[----:B------:R-:W-:Y:S05]  /*3630*/  CALL.REL.NOINC `($__internal_2_$__cuda_sm10x_tcgen05_guardrail_trap_unallocated_columns_being_dealloced) ;  /* 0x0000000000507944 */ /* 0x000fea0003c00000 */
.L_x_20:
[----:B------:R-:W-:Y:S01]  /*3640*/  NOP ;  /* 0x0000000000007918 */ /* 0x000fe20000000000 */
[----:B--2---:R-:W-:Y:S05]  /*3650*/  EXIT ;  /* 0x000000000000794d */ /* 0x004fea0003800000 */
.L_x_8:
[----:B------:R-:W1:Y:S02]  /*3660*/  SYNCS.PHASECHK.TRANS64.TRYWAIT P4, [UR13+0xc00], RZ ;  /* 0x000c00ffff0075a7 */ /* 0x000e64000808110d */
[----:B-1----:R-:W-:Y:S05]  /*3670*/  @!P4 BRA `(.L_x_8) ;  /* 0xfffffffc00f8c947 */ /* 0x002fea000383ffff */
[----:B------:R-:W-:Y:S05]  /*3680*/  BRA `(.L_x_7) ;  /* 0xffffffd400dc7947 */ /* 0x000fea000383ffff */
.L_x_14:
[----:B------:R-:W2:Y:S02]  /*3690*/  SYNCS.PHASECHK.TRANS64.TRYWAIT P2, [UR13+0x1410], RZ ;  /* 0x001410ffff0075a7 */ /* 0x000ea4000804110d */
[----:B--2---:R-:W-:Y:S05]  /*36a0*/  @!P2 BRA `(.L_x_14) ;  /* 0xfffffffc00f8a947 */ /* 0x004fea000383ffff */
[----:B------:R-:W-:Y:S05]  /*36b0*/  BRA `(.L_x_23) ;  /* 0xffffffe400d87947 */ /* 0x000fea000383ffff */
.L_x_15:
[----:B------:R-:W0:Y:S02]  /*36c0*/  SYNCS.PHASECHK.TRANS64.TRYWAIT P2, [UR15], R13 ;  /* 0x0000000dff0075a7 */ /* 0x000e24000804110f */
[----:B0-----:R-:W-:Y:S05]  /*36d0*/  @!P2 BRA `(.L_x_15) ;  /* 0xfffffffc00f8a947 */ /* 0x001fea000383ffff */
[----:B------:R-:W-:Y:S05]  /*36e0*/  BRA `(.L_x_24) ;  /* 0xffffffec00587947 */ /* 0x000fea000383ffff */
.L_x_19:
[----:B------:R-:W0:Y:S02]  /*36f0*/  SYNCS.PHASECHK.TRANS64.TRYWAIT P2, [UR15], R4 ;  /* 0x00000004ff0075a7 */ /* 0x000e24000804110f */
[----:B0-----:R-:W-:Y:S05]  /*3700*/  @!P2 BRA `(.L_x_19) ;  /* 0xfffffffc00f8a947 */ /* 0x001fea000383ffff */
[----:B------:R-:W-:Y:S05]  /*3710*/  BRA `(.L_x_18) ;  /* 0xfffffff000c87947 */ /* 0x000fea000383ffff */
        .weak           $__internal_0_$__cuda_sm10x_tcgen05_guardrail_trap_col_being_dealloced_not_returned_by_alloc
        .type           $__internal_0_$__cuda_sm10x_tcgen05_guardrail_trap_col_being_dealloced_not_returned_by_alloc,@function
        .size           $__internal_0_$__cuda_sm10x_tcgen05_guardrail_trap_col_being_dealloced_not_returned_by_alloc,($__internal_1_$__cuda_sm10x_tcgen05_guardrail_trap_phase_invalid_during_alloc - $__internal_0_$__cuda_sm10x_tcgen05_guardrail_trap_col_being_dealloced_not_returned_by_alloc)
$__internal_0_$__cuda_sm10x_tcgen05_guardrail_trap_col_being_dealloced_not_returned_by_alloc:
[----:B------:R-:W-:Y:S05]  /*3720*/  BPT.TRAP 0x1 ;  /* 0x000000040000795c */ /* 0x000fea0000300000 */
[----:B------:R-:W-:-:S04]  /*3730*/  IMAD.MOV.U32 R3, RZ, RZ, 0x0 ;  /* 0x00000000ff037424 */ /* 0x000fc800078e00ff */
[----:B------:R-:W-:Y:S05]  /*3740*/  RET.REL.NODEC R2 `(attn_fwd) ;  /* 0xffffffc8022c7950 */ /* 0x000fea0003c3ffff */
        .weak           $__internal_1_$__cuda_sm10x_tcgen05_guardrail_trap_phase_invalid_during_alloc
        .type           $__internal_1_$__cuda_sm10x_tcgen05_guardrail_trap_phase_invalid_during_alloc,@function
        .size           $__internal_1_$__cuda_sm10x_tcgen05_guardrail_trap_phase_invalid_during_alloc,($__internal_2_$__cuda_sm10x_tcgen05_guardrail_trap_unallocated_columns_being_dealloced - $__internal_1_$__cuda_sm10x_tcgen05_guardrail_trap_phase_invalid_during_alloc)
$__internal_1_$__cuda_sm10x_tcgen05_guardrail_trap_phase_invalid_during_alloc:
[----:B------:R-:W-:Y:S05]  /*3750*/  BPT.TRAP 0x1 ;  /* 0x000000040000795c */ /* 0x000fea0000300000 */
[----:B------:R-:W-:-:S04]  /*3760*/  HFMA2 R3, -RZ, RZ, 0, 0 ;  /* 0x00000000ff037431 */ /* 0x000fc800000001ff */
[----:B------:R-:W-:Y:S05]  /*3770*/  RET.REL.NODEC R2 `(attn_fwd) ;  /* 0xffffffc802207950 */ /* 0x000fea0003c3ffff */
        .weak           $__internal_2_$__cuda_sm10x_tcgen05_guardrail_trap_unallocated_columns_being_dealloced
        .type           $__internal_2_$__cuda_sm10x_tcgen05_guardrail_trap_unallocated_columns_being_dealloced,@function
        .size           $__internal_2_$__cuda_sm10x_tcgen05_guardrail_trap_unallocated_columns_being_dealloced,(.L_x_28 - $__internal_2_$__cuda_sm10x_tcgen05_guardrail_trap_unallocated_columns_being_dealloced)
$__internal_2_$__cuda_sm10x_tcgen05_guardrail_trap_unallocated_columns_being_dealloced:
[----:B------:R-:W-:Y:S05]  /*3780*/  BPT.TRAP 0x1 ;  /* 0x000000040000795c */ /* 0x000fea0000300000 */
[----:B------:R-:W-:-:S04]  /*3790*/  MOV R3, 0x0 ;  /* 0x0000000000037802 */ /* 0x000fc80000000f00 */
[----:B------:R-:W-:Y:S05]  /*37a0*/  RET.REL.NODEC R2 `(attn_fwd) ;  /* 0xffffffc802147950 */ /* 0x000fea0003c3ffff */
.L_x_25:
[----:B------:R-:W-:-:S00]  /*37b0*/  BRA `(.L_x_25) ;  /* 0xfffffffc00fc7947 */ /* 0x000fc0000383ffff */
[----:B------:R-:W-:-:S00]  /*37c0*/  NOP ;  /* 0x0000000000007918 */ /* 0x000fc00000000000 */
        /* <DEDUP_REMOVED lines=11> */
.L_x_28:


//--------------------- .nv.global.init           --------------------------
	.section	.nv.global.init,"aw",@progbits
.nv.global.init:
	.type		_$_str,@object
	.size		_$_str,(.L_3 - _$_str)
_$_str:
        /*0000*/ 	.byte	0x5f, 0x5f, 0x43, 0x55, 0x44, 0x41, 0x5f, 0x46, 0x54, 0x5a, 0x00
.L_3:


//--------------------- .nv.shared.attn_fwd       --------------------------
	.section	.nv.shared.attn_fwd,"aw",@nobits
	.sectionflags	@""
	.align	16
	.zero		1024


//--------------------- .nv.shared.reserved.0     --------------------------
	.section	.nv.shared.reserved.0,"aw",@nobits
	.align	8
	.weak		__nv_reservedSMEM_offset_0_alias
	.size		__nv_reservedSMEM_offset_0_alias, 0, 64
	.other		__nv_reservedSMEM_offset_0_alias,@"STO_CUDA_RESERVED_SHARED STV_DEFAULT"
__nv_reservedSMEM_offset_0_alias:
	.zero		0
.nv.shared.reserved.0:
	.zero		64
	.weak		__nv_reservedSMEM_allocation_phase
	.type		__nv_reservedSMEM_allocation_phase,@object
	.size		__nv_reservedSMEM_allocation_phase,(.L_0 - __nv_reservedSMEM_allocation_phase)
__nv_reservedSMEM_allocation_phase:
	.zero		1
.L_0:
	.zero		7
	.weak		__nv_reservedSMEM_devtool_atexit_pc
	.type		__nv_reservedSMEM_devtool_atexit_pc,@object
	.size		__nv_reservedSMEM_devtool_atexit_pc,(__nv_reservedSMEM_allocation_mask - __nv_reservedSMEM_devtool_atexit_pc)
__nv_reservedSMEM_devtool_atexit_pc:
	.zero		8
	.weak		__nv_reservedSMEM_allocation_mask
	.type		__nv_reservedSMEM_allocation_mask,@object
	.size		__nv_reservedSMEM_allocation_mask,(.L_2 - __nv_reservedSMEM_allocation_mask)
__nv_reservedSMEM_allocation_mask:
	.zero		4
.L_2:


//--------------------- .nv.constant0.attn_fwd    --------------------------
	.section	.nv.constant0.attn_fwd,"a",@progbits
	.sectionflags	@""
	.align	4
.nv.constant0.attn_fwd:
	.zero		1032


//--------------------- SYMBOLS --------------------------

	.type		.nv.reservedSmem.offset0,@object
	.size		.nv.reservedSmem.offset0,0x4
	.type		.nv.reservedSmem.cap,@object
	.size		.nv.reservedSmem.cap,0x4
